	.target	sm_100a

	.elftype	@"ET_EXEC"


//--------------------- .note.nv.tkinfo           --------------------------
	.section	.note.nv.tkinfo,"",@"SHT_NOTE"
	.sectionflags	@"SHF_NOTE_NV_TKINFO"
	.tkinfo
        /*0018*/ 	.word	0x00000002
        /*0030*/ 	.string	""
        /*0030*/ 	.string	"ptxas"
        /*0030*/ 	.string	"Cuda compilation tools, release 13.0, V13.0.88"
        /*0030*/ 	.string	"Build cuda_13.0.r13.0/compiler.36424714_0"
        /*0030*/ 	.string	"-arch sm_100a -m 64 "



//--------------------- .note.nv.cuinfo           --------------------------
	.section	.note.nv.cuinfo,"",@"SHT_NOTE"
	.sectionflags	@"SHF_NOTE_NV_CUINFO"
        /*0018*/ 	.short	0x0002
        /*001a*/ 	.short	0x0064
        /*001c*/ 	.short	0x0082
	.zero		2


//--------------------- .nv.info                  --------------------------
	.section	.nv.info,"",@"SHT_CUDA_INFO"
	.align	4


	//----- nvinfo : EIATTR_REGCOUNT
	.align		4
        /*0000*/ 	.byte	0x04, 0x2f
        /*0002*/ 	.short	(.L_19 - .L_18)
	.align		4
.L_18:
        /*0004*/ 	.word	index@(_ZN7cutlass13device_kernelINS_4conv6kernel13ConvUniversalINS1_16ConvProblemShapeILNS1_8OperatorE2ELi3EEENS1_10collective14CollectiveConvINS1_47MainloopSm100TmaUmmaWarpSpecializedImplicitGemmILS5_2ELi8ELi3ELi1ELi2EN4cute5tupleIJNSA_1CILi1EEESD_SD_EEEEENSB_IJNSC_ILi64EEENSB_IJNSC_ILi128EEEEEENSB_IJSG_EEEEEENS_6half_tESL_NSA_8TiledMMAINSA_8MMA_AtomIJNSA_20SM100_MMA_F16BF16_SSISL_SL_fLi64ELi128ELNSA_4UMMA5MajorE1ELSQ_1ELNSP_7ScaleInE0ELSR_0EEEEEENSA_6LayoutISE_NSB_IJNSC_ILi0EEESV_SV_EEEEENSB_IJNSA_10UnderscoreESY_SY_EEEEENS7_6detail27Sm100ImplicitGemmTileTraitsINSA_13SM90_TMA_LOADENSA_14ComposedLayoutINSA_7SwizzleILi3ELi4ELi3EEENSA_18smem_ptr_flag_bitsILi16EEENSU_INSB_IJSG_NSC_ILi8EEEEEENSB_IJSD_SG_EEEEEEEvEENS12_INSA_20SM90_TMA_LOAD_IM2COLES1D_vEEEENS_8epilogue10collective18CollectiveEpilogueINS1I_23Sm100TmaWarpSpecializedILi4ELi2ELi16ELb1ELb0EEEJSK_NSB_IJNSU_ISG_SD_EENSU_INSC_ILi32EEESD_EEEEESL_NSB_IJlNSB_IJSD_lllEEESV_EEESL_S1S_NS1I_6fusion15FusionCallbacksIS1M_NS1T_17LinearCombinationISL_fSL_fLNS_15FloatRoundStyleE2EEESK_S1Q_JEEENSA_5SM1004TMEM4LOAD26SM100_TMEM_LOAD_16dp256b4xES13_NS14_INS15_ILi2ELi4ELi3EEES18_NSU_INSB_IJS19_S1O_EEENSB_IJS1O_SD_EEEEEEENSA_17SM75_U32x4_LDSM_NENSA_14SM90_TMA_STOREES27_NSA_17SM90_U32x4_STSM_NENSA_39AutoVectorizingCopyWithAssumedAlignmentILi128EEEEEEvvEEEEvNT_6ParamsE)
        /*0008*/ 	.word	0x0000004b


	//----- nvinfo : EIATTR_FRAME_SIZE
	.align		4
.L_19:
        /*000c*/ 	.byte	0x04, 0x11
        /*000e*/ 	.short	(.L_21 - .L_20)
	.align		4
.L_20:
        /*0010*/ 	.word	index@($__internal_2_$__cuda_sm10x_tcgen05_guardrail_trap_unallocated_columns_being_dealloced)
        /*0014*/ 	.word	0x00000008


	//----- nvinfo : EIATTR_FRAME_SIZE
	.align		4
.L_21:
        /*0018*/ 	.byte	0x04, 0x11
        /*001a*/ 	.short	(.L_23 - .L_22)
	.align		4
.L_22:
        /*001c*/ 	.word	index@($__internal_1_$__cuda_sm10x_tcgen05_guardrail_trap_phase_invalid_during_alloc)
        /*0020*/ 	.word	0x00000008


	//----- nvinfo : EIATTR_FRAME_SIZE
	.align		4
.L_23:
        /*0024*/ 	.byte	0x04, 0x11
        /*0026*/ 	.short	(.L_25 - .L_24)
	.align		4
.L_24:
        /*0028*/ 	.word	index@($__internal_0_$__cuda_sm10x_tcgen05_guardrail_trap_col_being_dealloced_not_returned_by_alloc)
        /*002c*/ 	.word	0x00000008


	//----- nvinfo : EIATTR_FRAME_SIZE
	.align		4
.L_25:
        /*0030*/ 	.byte	0x04, 0x11
        /*0032*/ 	.short	(.L_27 - .L_26)
	.align		4
.L_26:
        /*0034*/ 	.word	index@(_ZN7cutlass13device_kernelINS_4conv6kernel13ConvUniversalINS1_16ConvProblemShapeILNS1_8OperatorE2ELi3EEENS1_10collective14CollectiveConvINS1_47MainloopSm100TmaUmmaWarpSpecializedImplicitGemmILS5_2ELi8ELi3ELi1ELi2EN4cute5tupleIJNSA_1CILi1EEESD_SD_EEEEENSB_IJNSC_ILi64EEENSB_IJNSC_ILi128EEEEEENSB_IJSG_EEEEEENS_6half_tESL_NSA_8TiledMMAINSA_8MMA_AtomIJNSA_20SM100_MMA_F16BF16_SSISL_SL_fLi64ELi128ELNSA_4UMMA5MajorE1ELSQ_1ELNSP_7ScaleInE0ELSR_0EEEEEENSA_6LayoutISE_NSB_IJNSC_ILi0EEESV_SV_EEEEENSB_IJNSA_10UnderscoreESY_SY_EEEEENS7_6detail27Sm100ImplicitGemmTileTraitsINSA_13SM90_TMA_LOADENSA_14ComposedLayoutINSA_7SwizzleILi3ELi4ELi3EEENSA_18smem_ptr_flag_bitsILi16EEENSU_INSB_IJSG_NSC_ILi8EEEEEENSB_IJSD_SG_EEEEEEEvEENS12_INSA_20SM90_TMA_LOAD_IM2COLES1D_vEEEENS_8epilogue10collective18CollectiveEpilogueINS1I_23Sm100TmaWarpSpecializedILi4ELi2ELi16ELb1ELb0EEEJSK_NSB_IJNSU_ISG_SD_EENSU_INSC_ILi32EEESD_EEEEESL_NSB_IJlNSB_IJSD_lllEEESV_EEESL_S1S_NS1I_6fusion15FusionCallbacksIS1M_NS1T_17LinearCombinationISL_fSL_fLNS_15FloatRoundStyleE2EEESK_S1Q_JEEENSA_5SM1004TMEM4LOAD26SM100_TMEM_LOAD_16dp256b4xES13_NS14_INS15_ILi2ELi4ELi3EEES18_NSU_INSB_IJS19_S1O_EEENSB_IJS1O_SD_EEEEEEENSA_17SM75_U32x4_LDSM_NENSA_14SM90_TMA_STOREES27_NSA_17SM90_U32x4_STSM_NENSA_39AutoVectorizingCopyWithAssumedAlignmentILi128EEEEEEvvEEEEvNT_6ParamsE)
        /*0038*/ 	.word	0x00000008


	//----- nvinfo : EIATTR_MIN_STACK_SIZE
	.align		4
.L_27:
        /*003c*/ 	.byte	0x04, 0x12
        /*003e*/ 	.short	(.L_29 - .L_28)
	.align		4
.L_28:
        /*0040*/ 	.word	index@(_ZN7cutlass13device_kernelINS_4conv6kernel13ConvUniversalINS1_16ConvProblemShapeILNS1_8OperatorE2ELi3EEENS1_10collective14CollectiveConvINS1_47MainloopSm100TmaUmmaWarpSpecializedImplicitGemmILS5_2ELi8ELi3ELi1ELi2EN4cute5tupleIJNSA_1CILi1EEESD_SD_EEEEENSB_IJNSC_ILi64EEENSB_IJNSC_ILi128EEEEEENSB_IJSG_EEEEEENS_6half_tESL_NSA_8TiledMMAINSA_8MMA_AtomIJNSA_20SM100_MMA_F16BF16_SSISL_SL_fLi64ELi128ELNSA_4UMMA5MajorE1ELSQ_1ELNSP_7ScaleInE0ELSR_0EEEEEENSA_6LayoutISE_NSB_IJNSC_ILi0EEESV_SV_EEEEENSB_IJNSA_10UnderscoreESY_SY_EEEEENS7_6detail27Sm100ImplicitGemmTileTraitsINSA_13SM90_TMA_LOADENSA_14ComposedLayoutINSA_7SwizzleILi3ELi4ELi3EEENSA_18smem_ptr_flag_bitsILi16EEENSU_INSB_IJSG_NSC_ILi8EEEEEENSB_IJSD_SG_EEEEEEEvEENS12_INSA_20SM90_TMA_LOAD_IM2COLES1D_vEEEENS_8epilogue10collective18CollectiveEpilogueINS1I_23Sm100TmaWarpSpecializedILi4ELi2ELi16ELb1ELb0EEEJSK_NSB_IJNSU_ISG_SD_EENSU_INSC_ILi32EEESD_EEEEESL_NSB_IJlNSB_IJSD_lllEEESV_EEESL_S1S_NS1I_6fusion15FusionCallbacksIS1M_NS1T_17LinearCombinationISL_fSL_fLNS_15FloatRoundStyleE2EEESK_S1Q_JEEENSA_5SM1004TMEM4LOAD26SM100_TMEM_LOAD_16dp256b4xES13_NS14_INS15_ILi2ELi4ELi3EEES18_NSU_INSB_IJS19_S1O_EEENSB_IJS1O_SD_EEEEEEENSA_17SM75_U32x4_LDSM_NENSA_14SM90_TMA_STOREES27_NSA_17SM90_U32x4_STSM_NENSA_39AutoVectorizingCopyWithAssumedAlignmentILi128EEEEEEvvEEEEvNT_6ParamsE)
        /*0044*/ 	.word	0x00000008
.L_29:


//--------------------- .nv.compat                --------------------------
	.section	.nv.compat,"",@"SHT_CUDA_COMPAT_INFO"
	.align	4
        /*0000*/ 	.byte	0x02, 0x09, 0x01, 0x00, 0x02, 0x02, 0x02, 0x00, 0x02, 0x05, 0x05, 0x00, 0x03, 0x07, 0x01, 0x01
        /*0010*/ 	.byte	0x02, 0x03, 0x01, 0x00, 0x02, 0x06, 0x01, 0x00, 0x04, 0x0b, 0x08, 0x00, 0x09, 0x00, 0x00, 0x00
        /*0020*/ 	.byte	0x00, 0x00, 0x00, 0x00


//--------------------- .nv.info._ZN7cutlass13device_kernelINS_4conv6kernel13ConvUniversalINS1_16ConvProblemShapeILNS1_8OperatorE2ELi3EEENS1_10collective14CollectiveConvINS1_47MainloopSm100TmaUmmaWarpSpecializedImplicitGemmILS5_2ELi8ELi3ELi1ELi2EN4cute5tupleIJNSA_1CILi1EEESD_SD_EEEEENSB_IJNSC_ILi64EEENSB_IJNSC_ILi128EEEEEENSB_IJSG_EEEEEENS_6half_tESL_NSA_8TiledMMAINSA_8MMA_AtomIJNSA_20SM100_MMA_F16BF16_SSISL_SL_fLi64ELi128ELNSA_4UMMA5MajorE1ELSQ_1ELNSP_7ScaleInE0ELSR_0EEEEEENSA_6LayoutISE_NSB_IJNSC_ILi0EEESV_SV_EEEEENSB_IJNSA_10UnderscoreESY_SY_EEEEENS7_6detail27Sm100ImplicitGemmTileTraitsINSA_13SM90_TMA_LOADENSA_14ComposedLayoutINSA_7SwizzleILi3ELi4ELi3EEENSA_18smem_ptr_flag_bitsILi16EEENSU_INSB_IJSG_NSC_ILi8EEEEEENSB_IJSD_SG_EEEEEEEvEENS12_INSA_20SM90_TMA_LOAD_IM2COLES1D_vEEEENS_8epilogue10collective18CollectiveEpilogueINS1I_23Sm100TmaWarpSpecializedILi4ELi2ELi16ELb1ELb0EEEJSK_NSB_IJNSU_ISG_SD_EENSU_INSC_ILi32EEESD_EEEEESL_NSB_IJlNSB_IJSD_lllEEESV_EEESL_S1S_NS1I_6fusion15FusionCallbacksIS1M_NS1T_17LinearCombinationISL_fSL_fLNS_15FloatRoundStyleE2EEESK_S1Q_JEEENSA_5SM1004TMEM4LOAD26SM100_TMEM_LOAD_16dp256b4xES13_NS14_INS15_ILi2ELi4ELi3EEES18_NSU_INSB_IJS19_S1O_EEENSB_IJS1O_SD_EEEEEEENSA_17SM75_U32x4_LDSM_NENSA_14SM90_TMA_STOREES27_NSA_17SM90_U32x4_STSM_NENSA_39AutoVectorizingCopyWithAssumedAlignmentILi128EEEEEEvvEEEEvNT_6ParamsE --------------------------
	.section	.nv.info._ZN7cutlass13device_kernelINS_4conv6kernel13ConvUniversalINS1_16ConvProblemShapeILNS1_8OperatorE2ELi3EEENS1_10collective14CollectiveConvINS1_47MainloopSm100TmaUmmaWarpSpecializedImplicitGemmILS5_2ELi8ELi3ELi1ELi2EN4cute5tupleIJNSA_1CILi1EEESD_SD_EEEEENSB_IJNSC_ILi64EEENSB_IJNSC_ILi128EEEEEENSB_IJSG_EEEEEENS_6half_tESL_NSA_8TiledMMAINSA_8MMA_AtomIJNSA_20SM100_MMA_F16BF16_SSISL_SL_fLi64ELi128ELNSA_4UMMA5MajorE1ELSQ_1ELNSP_7ScaleInE0ELSR_0EEEEEENSA_6LayoutISE_NSB_IJNSC_ILi0EEESV_SV_EEEEENSB_IJNSA_10UnderscoreESY_SY_EEEEENS7_6detail27Sm100ImplicitGemmTileTraitsINSA_13SM90_TMA_LOADENSA_14ComposedLayoutINSA_7SwizzleILi3ELi4ELi3EEENSA_18smem_ptr_flag_bitsILi16EEENSU_INSB_IJSG_NSC_ILi8EEEEEENSB_IJSD_SG_EEEEEEEvEENS12_INSA_20SM90_TMA_LOAD_IM2COLES1D_vEEEENS_8epilogue10collective18CollectiveEpilogueINS1I_23Sm100TmaWarpSpecializedILi4ELi2ELi16ELb1ELb0EEEJSK_NSB_IJNSU_ISG_SD_EENSU_INSC_ILi32EEESD_EEEEESL_NSB_IJlNSB_IJSD_lllEEESV_EEESL_S1S_NS1I_6fusion15FusionCallbacksIS1M_NS1T_17LinearCombinationISL_fSL_fLNS_15FloatRoundStyleE2EEESK_S1Q_JEEENSA_5SM1004TMEM4LOAD26SM100_TMEM_LOAD_16dp256b4xES13_NS14_INS15_ILi2ELi4ELi3EEES18_NSU_INSB_IJS19_S1O_EEENSB_IJS1O_SD_EEEEEEENSA_17SM75_U32x4_LDSM_NENSA_14SM90_TMA_STOREES27_NSA_17SM90_U32x4_STSM_NENSA_39AutoVectorizingCopyWithAssumedAlignmentILi128EEEEEEvvEEEEvNT_6ParamsE,"",@"SHT_CUDA_INFO"
	.sectionflags	@""
	.align	4


	//----- nvinfo : EIATTR_CUDA_API_VERSION
	.align		4
        /*0000*/ 	.byte	0x04, 0x37
        /*0002*/ 	.short	(.L_31 - .L_30)
.L_30:
        /*0004*/ 	.word	0x00000082


	//----- nvinfo : EIATTR_KPARAM_INFO
	.align		4
.L_31:
        /*0008*/ 	.byte	0x04, 0x17
        /*000a*/ 	.short	(.L_33 - .L_32)
.L_32:
        /*000c*/ 	.word	0x00000000
        /*0010*/ 	.short	0x0000
        /*0012*/ 	.short	0x0000
        /*0014*/ 	.byte	0x00, 0xf0, 0x01, 0x24


	//----- nvinfo : EIATTR_AT_ENTRY_FRAGMENTS
	.align		4
.L_33:
        /*0018*/ 	.byte	0x04, 0x4f
        /*001a*/ 	.short	(.L_35 - .L_34)


	//   ....[0]....
.L_34:
        /*001c*/ 	.word	0x00000006


	//----- nvinfo : EIATTR_RESERVED_SMEM_USED
	.align		4
.L_35:
        /*0020*/ 	.byte	0x01, 0x41
	.zero		2


	//----- nvinfo : EIATTR_SPARSE_MMA_MASK
	.align		4
        /*0024*/ 	.byte	0x03, 0x50
        /*0026*/ 	.short	0x0000


	//----- nvinfo : EIATTR_TCGEN05_1CTA_USED
	.align		4
        /*0028*/ 	.byte	0x01, 0x51
	.zero		2


	//----- nvinfo : EIATTR_MAXREG_COUNT
	.align		4
        /*002c*/ 	.byte	0x03, 0x1b
        /*002e*/ 	.short	0x00ff


	//----- nvinfo : EIATTR_NUM_BARRIERS
	.align		4
        /*0030*/ 	.byte	0x02, 0x4c
        /*0032*/ 	.byte	0x07
	.zero		1


	//----- nvinfo : EIATTR_EXTERNS
	.align		4
        /*0034*/ 	.byte	0x04, 0x0f
        /*0036*/ 	.short	(.L_37 - .L_36)


	//   ....[0]....
	.align		4
.L_36:
        /*0038*/ 	.word	index@(__assertfail)


	//----- nvinfo : EIATTR_MERCURY_ISA_VERSION
	.align		4
.L_37:
        /*003c*/ 	.byte	0x03, 0x5f
        /*003e*/ 	.short	0x0101


	//----- nvinfo : EIATTR_INT_WARP_WIDE_INSTR_OFFSETS
	.align		4
        /*0040*/ 	.byte	0x04, 0x31
        /*0042*/ 	.short	(.L_39 - .L_38)


	//   ....[0]....
.L_38:
        /*0044*/ 	.word	0x00004400


	//   ....[1]....
        /*0048*/ 	.word	0x00004420


	//   ....[2]....
        /*004c*/ 	.word	0x00004450


	//   ....[3]....
        /*0050*/ 	.word	0x000056c0


	//   ....[4]....
        /*0054*/ 	.word	0x00005720


	//   ....[5]....
        /*0058*/ 	.word	0x00005820


	//   ....[6]....
        /*005c*/ 	.word	0x000058a0


	//   ....[7]....
        /*0060*/ 	.word	0x00005980


	//   ....[8]....
        /*0064*/ 	.word	0x00005a00


	//   ....[9]....
        /*0068*/ 	.word	0x00005b10


	//   ....[10]....
        /*006c*/ 	.word	0x00005bc0


	//----- nvinfo : EIATTR_COOP_GROUP_MASK_REGIDS
	.align		4
.L_39:
        /*0070*/ 	.byte	0x04, 0x29
        /*0072*/ 	.short	(.L_41 - .L_40)


	//   ....[0]....
.L_40:
        /*0074*/ 	.word	0xffffffff


	//   ....[1]....
        /*0078*/ 	.word	0xffffffff


	//   ....[2]....
        /*007c*/ 	.word	0xffffffff


	//   ....[3]....
        /*0080*/ 	.word	0xffffffff


	//   ....[4]....
        /*0084*/ 	.word	0xffffffff


	//   ....[5]....
        /*0088*/ 	.word	0xffffffff


	//   ....[6]....
        /*008c*/ 	.word	0xffffffff


	//   ....[7]....
        /*0090*/ 	.word	0xffffffff


	//   ....[8]....
        /*0094*/ 	.word	0xffffffff


	//   ....[9]....
        /*0098*/ 	.word	0xffffffff


	//   ....[10]....
        /*009c*/ 	.word	0xffffffff


	//   ....[11]....
        /*00a0*/ 	.word	0xffffffff


	//----- nvinfo : EIATTR_COOP_GROUP_INSTR_OFFSETS
	.align		4
.L_41:
        /*00a4*/ 	.byte	0x04, 0x28
        /*00a6*/ 	.short	(.L_43 - .L_42)


	//   ....[0]....
.L_42:
        /*00a8*/ 	.word	0x00000090


	//   ....[1]....
        /*00ac*/ 	.word	0x00000500


	//   ....[2]....
        /*00b0*/ 	.word	0x000006f0


	//   ....[3]....
        /*00b4*/ 	.word	0x00000890


	//   ....[4]....
        /*00b8*/ 	.word	0x00000990


	//   ....[5]....
        /*00bc*/ 	.word	0x00000ae0


	//   ....[6]....
        /*00c0*/ 	.word	0x00002890


	//   ....[7]....
        /*00c4*/ 	.word	0x00003760


	//   ....[8]....
        /*00c8*/ 	.word	0x00003970


	//   ....[9]....
        /*00cc*/ 	.word	0x000039a0


	//   ....[10]....
        /*00d0*/ 	.word	0x000042e0


	//   ....[11]....
        /*00d4*/ 	.word	0x00004520


	//----- nvinfo : EIATTR_VRC_CTA_INIT_COUNT
	.align		4
.L_43:
        /*00d8*/ 	.byte	0x02, 0x4a
        /*00da*/ 	.byte	0x80
	.zero		1


	//----- nvinfo : EIATTR_SYSCALL_OFFSETS
	.align		4
        /*00dc*/ 	.byte	0x04, 0x46
        /*00de*/ 	.short	(.L_45 - .L_44)


	//   ....[0]....
.L_44:
        /*00e0*/ 	.word	0x00006e20


	//   ....[1]....
        /*00e4*/ 	.word	0x00006f10


	//   ....[2]....
        /*00e8*/ 	.word	0x00007640


	//   ....[3]....
        /*00ec*/ 	.word	0x00007f00


	//   ....[4]....
        /*00f0*/ 	.word	0x00008770


	//   ....[5]....
        /*00f4*/ 	.word	0x00008fc0


	//----- nvinfo : EIATTR_MBARRIER_INSTR_OFFSETS
	.align		4
.L_45:
        /*00f8*/ 	.byte	0x04, 0x39
        /*00fa*/ 	.short	(.L_47 - .L_46)


	//   ....[0]....
.L_46:
        /*00fc*/ 	.word	0x000005e0
        /*0100*/ 	.word	0x000000ff
        /*0104*/ 	.word	0x00000000
        /*0108*/ 	.short	0x0100
        /*010a*/ 	.byte	0x04
	.zero		1


	//   ....[1]....
        /*010c*/ 	.word	0x000005f0
        /*0110*/ 	.word	0x000000ff
        /*0114*/ 	.word	0x00000040
        /*0118*/ 	.short	0x0100
        /*011a*/ 	.byte	0x04
	.zero		1


	//   ....[2]....
        /*011c*/ 	.word	0x00000600
        /*0120*/ 	.word	0x000000ff
        /*0124*/ 	.word	0x00000008
        /*0128*/ 	.short	0x0100
        /*012a*/ 	.byte	0x04
	.zero		1


	//   ....[3]....
        /*012c*/ 	.word	0x00000610
        /*0130*/ 	.word	0x000000ff
        /*0134*/ 	.word	0x00000048
        /*0138*/ 	.short	0x0100
        /*013a*/ 	.byte	0x04
	.zero		1


	//   ....[4]....
        /*013c*/ 	.word	0x00000620
        /*0140*/ 	.word	0x000000ff
        /*0144*/ 	.word	0x00000010
        /*0148*/ 	.short	0x0100
        /*014a*/ 	.byte	0x04
	.zero		1


	//   ....[5]....
        /*014c*/ 	.word	0x00000630
        /*0150*/ 	.word	0x000000ff
        /*0154*/ 	.word	0x00000050
        /*0158*/ 	.short	0x0100
        /*015a*/ 	.byte	0x04
	.zero		1


	//   ....[6]....
        /*015c*/ 	.word	0x00000640
        /*0160*/ 	.word	0x000000ff
        /*0164*/ 	.word	0x00000018
        /*0168*/ 	.short	0x0100
        /*016a*/ 	.byte	0x04
	.zero		1


	//   ....[7]....
        /*016c*/ 	.word	0x00000650
        /*0170*/ 	.word	0x000000ff
        /*0174*/ 	.word	0x00000058
        /*0178*/ 	.short	0x0100
        /*017a*/ 	.byte	0x04
	.zero		1


	//   ....[8]....
        /*017c*/ 	.word	0x00000660
        /*0180*/ 	.word	0x000000ff
        /*0184*/ 	.word	0x00000020
        /*0188*/ 	.short	0x0100
        /*018a*/ 	.byte	0x04
	.zero		1


	//   ....[9]....
        /*018c*/ 	.word	0x00000670
        /*0190*/ 	.word	0x000000ff
        /*0194*/ 	.word	0x00000060
        /*0198*/ 	.short	0x0100
        /*019a*/ 	.byte	0x04
	.zero		1


	//   ....[10]....
        /*019c*/ 	.word	0x00000680
        /*01a0*/ 	.word	0x000000ff
        /*01a4*/ 	.word	0x00000028
        /*01a8*/ 	.short	0x0100
        /*01aa*/ 	.byte	0x04
	.zero		1


	//   ....[11]....
        /*01ac*/ 	.word	0x00000690
        /*01b0*/ 	.word	0x000000ff
        /*01b4*/ 	.word	0x00000068
        /*01b8*/ 	.short	0x0100
        /*01ba*/ 	.byte	0x04
	.zero		1


	//   ....[12]....
        /*01bc*/ 	.word	0x000006a0
        /*01c0*/ 	.word	0x000000ff
        /*01c4*/ 	.word	0x00000030
        /*01c8*/ 	.short	0x0100
        /*01ca*/ 	.byte	0x04
	.zero		1


	//   ....[13]....
        /*01cc*/ 	.word	0x000006b0
        /*01d0*/ 	.word	0x000000ff
        /*01d4*/ 	.word	0x00000070
        /*01d8*/ 	.short	0x0100
        /*01da*/ 	.byte	0x04
	.zero		1


	//   ....[14]....
        /*01dc*/ 	.word	0x000006c0
        /*01e0*/ 	.word	0x000000ff
        /*01e4*/ 	.word	0x00000038
        /*01e8*/ 	.short	0x0100
        /*01ea*/ 	.byte	0x04
	.zero		1


	//   ....[15]....
        /*01ec*/ 	.word	0x000006d0
        /*01f0*/ 	.word	0x000000ff
        /*01f4*/ 	.word	0x00000078
        /*01f8*/ 	.short	0x0100
        /*01fa*/ 	.byte	0x04
	.zero		1


	//   ....[16]....
        /*01fc*/ 	.word	0x00000800
        /*0200*/ 	.word	0x000000ff
        /*0204*/ 	.word	0x00000080
        /*0208*/ 	.short	0x0100
        /*020a*/ 	.byte	0x04
	.zero		1


	//   ....[17]....
        /*020c*/ 	.word	0x00000810
        /*0210*/ 	.word	0x000000ff
        /*0214*/ 	.word	0x000000a0
        /*0218*/ 	.short	0x0100
        /*021a*/ 	.byte	0x04
	.zero		1


	//   ....[18]....
        /*021c*/ 	.word	0x00000820
        /*0220*/ 	.word	0x000000ff
        /*0224*/ 	.word	0x00000088
        /*0228*/ 	.short	0x0100
        /*022a*/ 	.byte	0x04
	.zero		1


	//   ....[19]....
        /*022c*/ 	.word	0x00000830
        /*0230*/ 	.word	0x000000ff
        /*0234*/ 	.word	0x000000a8
        /*0238*/ 	.short	0x0100
        /*023a*/ 	.byte	0x04
	.zero		1


	//   ....[20]....
        /*023c*/ 	.word	0x00000840
        /*0240*/ 	.word	0x000000ff
        /*0244*/ 	.word	0x00000090
        /*0248*/ 	.short	0x0100
        /*024a*/ 	.byte	0x04
	.zero		1


	//   ....[21]....
        /*024c*/ 	.word	0x00000850
        /*0250*/ 	.word	0x000000ff
        /*0254*/ 	.word	0x000000b0
        /*0258*/ 	.short	0x0100
        /*025a*/ 	.byte	0x04
	.zero		1


	//   ....[22]....
        /*025c*/ 	.word	0x00000860
        /*0260*/ 	.word	0x000000ff
        /*0264*/ 	.word	0x00000098
        /*0268*/ 	.short	0x0100
        /*026a*/ 	.byte	0x04
	.zero		1


	//   ....[23]....
        /*026c*/ 	.word	0x00000870
        /*0270*/ 	.word	0x000000ff
        /*0274*/ 	.word	0x000000b8
        /*0278*/ 	.short	0x0100
        /*027a*/ 	.byte	0x04
	.zero		1


	//   ....[24]....
        /*027c*/ 	.word	0x00000960
        /*0280*/ 	.word	0x000000ff
        /*0284*/ 	.word	0x000000c0
        /*0288*/ 	.short	0x0100
        /*028a*/ 	.byte	0x06
	.zero		1


	//   ....[25]....
        /*028c*/ 	.word	0x00000970
        /*0290*/ 	.word	0x000000ff
        /*0294*/ 	.word	0x000000c8
        /*0298*/ 	.short	0x0100
        /*029a*/ 	.byte	0x06
	.zero		1


	//   ....[26]....
        /*029c*/ 	.word	0x00000ab0
        /*02a0*/ 	.word	0x000000ff
        /*02a4*/ 	.word	0x000000d0
        /*02a8*/ 	.short	0x0100
        /*02aa*/ 	.byte	0x06
	.zero		1


	//   ....[27]....
        /*02ac*/ 	.word	0x00000ac0
        /*02b0*/ 	.word	0x000000ff
        /*02b4*/ 	.word	0x000000d8
        /*02b8*/ 	.short	0x0100
        /*02ba*/ 	.byte	0x06
	.zero		1


	//   ....[28]....
        /*02bc*/ 	.word	0x00000c10
        /*02c0*/ 	.word	0x000000ff
        /*02c4*/ 	.word	0x000000e0
        /*02c8*/ 	.short	0x0100
        /*02ca*/ 	.byte	0x04
	.zero		1


	//   ....[29]....
        /*02cc*/ 	.word	0x00000c20
        /*02d0*/ 	.word	0x000000ff
        /*02d4*/ 	.word	0x000000f0
        /*02d8*/ 	.short	0x0100
        /*02da*/ 	.byte	0x04
	.zero		1


	//   ....[30]....
        /*02dc*/ 	.word	0x00000c30
        /*02e0*/ 	.word	0x000000ff
        /*02e4*/ 	.word	0x000000e8
        /*02e8*/ 	.short	0x0100
        /*02ea*/ 	.byte	0x04
	.zero		1


	//   ....[31]....
        /*02ec*/ 	.word	0x00000c40
        /*02f0*/ 	.word	0x000000ff
        /*02f4*/ 	.word	0x000000f8
        /*02f8*/ 	.short	0x0100
        /*02fa*/ 	.byte	0x04
	.zero		1


	//   ....[32]....
        /*02fc*/ 	.word	0x00001a40
        /*0300*/ 	.word	0x000000ff
        /*0304*/ 	.word	0x00000040
        /*0308*/ 	.short	0x010a
        /*030a*/ 	.byte	0x08
	.zero		1


	//   ....[33]....
        /*030c*/ 	.word	0x00001dd0
        /*0310*/ 	.word	0x000000ff
        /*0314*/ 	.word	0x00000040
        /*0318*/ 	.short	0x010a
        /*031a*/ 	.byte	0x31
	.zero		1


	//   ....[34]....
        /*031c*/ 	.word	0x00001f40
        /*0320*/ 	.word	0x000000ff
        /*0324*/ 	.word	0x00000040
        /*0328*/ 	.short	0x010a
        /*032a*/ 	.byte	0x08
	.zero		1


	//   ....[35]....
        /*032c*/ 	.word	0x00002240
        /*0330*/ 	.word	0x000000ff
        /*0334*/ 	.word	0x000000c8
        /*0338*/ 	.short	0x0101
        /*033a*/ 	.byte	0x2c
	.zero		1


	//   ....[36]....
        /*033c*/ 	.word	0x00002270
        /*0340*/ 	.word	0x000000ff
        /*0344*/ 	.word	0x00000040
        /*0348*/ 	.short	0x010a
        /*034a*/ 	.byte	0x04
	.zero		1


	//   ....[37]....
        /*034c*/ 	.word	0x00002440
        /*0350*/ 	.word	0x000000ff
        /*0354*/ 	.word	0x00000040
        /*0358*/ 	.short	0x010a
        /*035a*/ 	.byte	0x29
	.zero		1


	//   ....[38]....
        /*035c*/ 	.word	0x000025b0
        /*0360*/ 	.word	0x000000ff
        /*0364*/ 	.word	0x00000040
        /*0368*/ 	.short	0x010a
        /*036a*/ 	.byte	0x08
	.zero		1


	//   ....[39]....
        /*036c*/ 	.word	0x000028a0
        /*0370*/ 	.word	0x000000ff
        /*0374*/ 	.word	0x000000d0
        /*0378*/ 	.short	0x010a
        /*037a*/ 	.byte	0x2c
	.zero		1


	//   ....[40]....
        /*037c*/ 	.word	0x00002960
        /*0380*/ 	.word	0x000000ff
        /*0384*/ 	.word	0x00000000
        /*0388*/ 	.short	0x0101
        /*038a*/ 	.byte	0x04
	.zero		1


	//   ....[41]....
        /*038c*/ 	.word	0x00002f50
        /*0390*/ 	.word	0x000000ff
        /*0394*/ 	.word	0x00000000
        /*0398*/ 	.short	0x010a
        /*039a*/ 	.byte	0x04
	.zero		1


	//   ....[42]....
        /*039c*/ 	.word	0x00002ff0
        /*03a0*/ 	.word	0x000000ff
        /*03a4*/ 	.word	0x00000000
        /*03a8*/ 	.short	0x010a
        /*03aa*/ 	.byte	0x05
	.zero		1


	//   ....[43]....
        /*03ac*/ 	.word	0x00003090
        /*03b0*/ 	.word	0x000000ff
        /*03b4*/ 	.word	0x00000000
        /*03b8*/ 	.short	0x010a
        /*03ba*/ 	.byte	0x05
	.zero		1


	//   ....[44]....
        /*03bc*/ 	.word	0x00003130
        /*03c0*/ 	.word	0x000000ff
        /*03c4*/ 	.word	0x00000000
        /*03c8*/ 	.short	0x010a
        /*03ca*/ 	.byte	0x05
	.zero		1


	//   ....[45]....
        /*03cc*/ 	.word	0x000031d0
        /*03d0*/ 	.word	0x000000ff
        /*03d4*/ 	.word	0x00000000
        /*03d8*/ 	.short	0x010a
        /*03da*/ 	.byte	0x05
	.zero		1


	//   ....[46]....
        /*03dc*/ 	.word	0x00003270
        /*03e0*/ 	.word	0x000000ff
        /*03e4*/ 	.word	0x00000000
        /*03e8*/ 	.short	0x010a
        /*03ea*/ 	.byte	0x05
	.zero		1


	//   ....[47]....
        /*03ec*/ 	.word	0x00003310
        /*03f0*/ 	.word	0x000000ff
        /*03f4*/ 	.word	0x00000000
        /*03f8*/ 	.short	0x010a
        /*03fa*/ 	.byte	0x05
	.zero		1


	//   ....[48]....
        /*03fc*/ 	.word	0x000033c0
        /*0400*/ 	.word	0x00000000
        /*0404*/ 	.word	0x00000000
        /*0408*/ 	.short	0x010a
        /*040a*/ 	.byte	0xff
	.zero		1


	//   ....[49]....
        /*040c*/ 	.word	0x00003510
        /*0410*/ 	.word	0x000000ff
        /*0414*/ 	.word	0x000000d8
        /*0418*/ 	.short	0x010a
        /*041a*/ 	.byte	0x04
	.zero		1


	//   ....[50]....
        /*041c*/ 	.word	0x000035b0
        /*0420*/ 	.word	0x000000ff
        /*0424*/ 	.word	0x000000d0
        /*0428*/ 	.short	0x010a
        /*042a*/ 	.byte	0x04
	.zero		1


	//   ....[51]....
        /*042c*/ 	.word	0x00003650
        /*0430*/ 	.word	0x000000ff
        /*0434*/ 	.word	0x00000000
        /*0438*/ 	.short	0x0101
        /*043a*/ 	.byte	0x05
	.zero		1


	//   ....[52]....
        /*043c*/ 	.word	0x00003690
        /*0440*/ 	.word	0x000000ff
        /*0444*/ 	.word	0x000000d8
        /*0448*/ 	.short	0x0106
        /*044a*/ 	.byte	0x04
	.zero		1


	//   ....[53]....
        /*044c*/ 	.word	0x000036d0
        /*0450*/ 	.word	0x00000000
        /*0454*/ 	.word	0x000000d8
        /*0458*/ 	.short	0x010a
        /*045a*/ 	.byte	0xff
	.zero		1


	//   ....[54]....
        /*045c*/ 	.word	0x00003c20
        /*0460*/ 	.word	0x000000ff
        /*0464*/ 	.word	0x000000d0
        /*0468*/ 	.short	0x010a
        /*046a*/ 	.byte	0x15
	.zero		1


	//   ....[55]....
        /*046c*/ 	.word	0x00003cd0
        /*0470*/ 	.word	0x000000ff
        /*0474*/ 	.word	0x00000000
        /*0478*/ 	.short	0x0101
        /*047a*/ 	.byte	0x23
	.zero		1


	//   ....[56]....
        /*047c*/ 	.word	0x00003ce0
        /*0480*/ 	.word	0x000000ff
        /*0484*/ 	.word	0x000000f0
        /*0488*/ 	.short	0x010a
        /*048a*/ 	.byte	0x19
	.zero		1


	//   ....[57]....
        /*048c*/ 	.word	0x00003da0
        /*0490*/ 	.word	0x000000ff
        /*0494*/ 	.word	0x00000000
        /*0498*/ 	.short	0x010a
        /*049a*/ 	.byte	0x04
	.zero		1


	//   ....[58]....
        /*049c*/ 	.word	0x00003e00
        /*04a0*/ 	.word	0x000000ff
        /*04a4*/ 	.word	0x00000000
        /*04a8*/ 	.short	0x010a
        /*04aa*/ 	.byte	0x11
	.zero		1


	//   ....[59]....
        /*04ac*/ 	.word	0x00003f50
        /*04b0*/ 	.word	0x000000ff
        /*04b4*/ 	.word	0x00000000
        /*04b8*/ 	.short	0x010a
        /*04ba*/ 	.byte	0x04
	.zero		1


	//   ....[60]....
        /*04bc*/ 	.word	0x00004230
        /*04c0*/ 	.word	0x000000ff
        /*04c4*/ 	.word	0x00000000
        /*04c8*/ 	.short	0x010a
        /*04ca*/ 	.byte	0x04
	.zero		1


	//   ....[61]....
        /*04cc*/ 	.word	0x000042c0
        /*04d0*/ 	.word	0x000000ff
        /*04d4*/ 	.word	0x00000000
        /*04d8*/ 	.short	0x010a
        /*04da*/ 	.byte	0x04
	.zero		1


	//   ....[62]....
        /*04dc*/ 	.word	0x00004aa0
        /*04e0*/ 	.word	0x000000ff
        /*04e4*/ 	.word	0x000000d0
        /*04e8*/ 	.short	0x010a
        /*04ea*/ 	.byte	0x14
	.zero		1


	//   ....[63]....
        /*04ec*/ 	.word	0x00004b30
        /*04f0*/ 	.word	0x000000ff
        /*04f4*/ 	.word	0x00000000
        /*04f8*/ 	.short	0x0101
        /*04fa*/ 	.byte	0x30
	.zero		1


	//   ....[64]....
        /*04fc*/ 	.word	0x00005070
        /*0500*/ 	.word	0x000000ff
        /*0504*/ 	.word	0x000000c8
        /*0508*/ 	.short	0x010a
        /*050a*/ 	.byte	0x14
	.zero		1


	//   ....[65]....
        /*050c*/ 	.word	0x00005660
        /*0510*/ 	.word	0x000000ff
        /*0514*/ 	.word	0x000000a0
        /*0518*/ 	.short	0x010a
        /*051a*/ 	.byte	0x14
	.zero		1


	//   ....[66]....
        /*051c*/ 	.word	0x000057d0
        /*0520*/ 	.word	0x000000ff
        /*0524*/ 	.word	0x00000080
        /*0528*/ 	.short	0x010b
        /*052a*/ 	.byte	0x14
	.zero		1


	//   ....[67]....
        /*052c*/ 	.word	0x000057e0
        /*0530*/ 	.word	0x000000ff
        /*0534*/ 	.word	0x00000000
        /*0538*/ 	.short	0x0101
        /*053a*/ 	.byte	0x36
	.zero		1


	//   ....[68]....
        /*053c*/ 	.word	0x000057f0
        /*0540*/ 	.word	0x000000ff
        /*0544*/ 	.word	0x000000a8
        /*0548*/ 	.short	0x010a
        /*054a*/ 	.byte	0x14
	.zero		1


	//   ....[69]....
        /*054c*/ 	.word	0x00005930
        /*0550*/ 	.word	0x000000ff
        /*0554*/ 	.word	0x00000088
        /*0558*/ 	.short	0x010b
        /*055a*/ 	.byte	0x14
	.zero		1


	//   ....[70]....
        /*055c*/ 	.word	0x00005940
        /*0560*/ 	.word	0x000000ff
        /*0564*/ 	.word	0x00000000
        /*0568*/ 	.short	0x0101
        /*056a*/ 	.byte	0x35
	.zero		1


	//   ....[71]....
        /*056c*/ 	.word	0x00005950
        /*0570*/ 	.word	0x000000ff
        /*0574*/ 	.word	0x000000b0
        /*0578*/ 	.short	0x010a
        /*057a*/ 	.byte	0x14
	.zero		1


	//   ....[72]....
        /*057c*/ 	.word	0x00005a90
        /*0580*/ 	.word	0x000000ff
        /*0584*/ 	.word	0x00000090
        /*0588*/ 	.short	0x010b
        /*058a*/ 	.byte	0x14
	.zero		1


	//   ....[73]....
        /*058c*/ 	.word	0x00005aa0
        /*0590*/ 	.word	0x000000ff
        /*0594*/ 	.word	0x00000000
        /*0598*/ 	.short	0x0101
        /*059a*/ 	.byte	0x34
	.zero		1


	//   ....[74]....
        /*059c*/ 	.word	0x00005ac0
        /*05a0*/ 	.word	0x000000ff
        /*05a4*/ 	.word	0x000000b8
        /*05a8*/ 	.short	0x010a
        /*05aa*/ 	.byte	0x14
	.zero		1


	//   ....[75]....
        /*05ac*/ 	.word	0x00005c70
        /*05b0*/ 	.word	0x000000ff
        /*05b4*/ 	.word	0x00000098
        /*05b8*/ 	.short	0x010b
        /*05ba*/ 	.byte	0x14
	.zero		1


	//   ....[76]....
        /*05bc*/ 	.word	0x00005c80
        /*05c0*/ 	.word	0x000000ff
        /*05c4*/ 	.word	0x00000000
        /*05c8*/ 	.short	0x0101
        /*05ca*/ 	.byte	0x33
	.zero		1


	//   ....[77]....
        /*05cc*/ 	.word	0x00005cb0
        /*05d0*/ 	.word	0x000000ff
        /*05d4*/ 	.word	0x000000a0
        /*05d8*/ 	.short	0x010a
        /*05da*/ 	.byte	0x14
	.zero		1


	//   ....[78]....
        /*05dc*/ 	.word	0x00005cd0
        /*05e0*/ 	.word	0x000000ff
        /*05e4*/ 	.word	0x000000a8
        /*05e8*/ 	.short	0x010a
        /*05ea*/ 	.byte	0x14
	.zero		1


	//   ....[79]....
        /*05ec*/ 	.word	0x00005cf0
        /*05f0*/ 	.word	0x000000ff
        /*05f4*/ 	.word	0x000000b0
        /*05f8*/ 	.short	0x010a
        /*05fa*/ 	.byte	0x14
	.zero		1


	//   ....[80]....
        /*05fc*/ 	.word	0x00005d30
        /*0600*/ 	.word	0x00000000
        /*0604*/ 	.word	0x000000b8
        /*0608*/ 	.short	0x010a
        /*060a*/ 	.byte	0xff
	.zero		1


	//   ....[81]....
        /*060c*/ 	.word	0x000060c0
        /*0610*/ 	.word	0x000000ff
        /*0614*/ 	.word	0x000000d0
        /*0618*/ 	.short	0x010a
        /*061a*/ 	.byte	0x31
	.zero		1


	//   ....[82]....
        /*061c*/ 	.word	0x00006180
        /*0620*/ 	.word	0x000000ff
        /*0624*/ 	.word	0x00000000
        /*0628*/ 	.short	0x0101
        /*062a*/ 	.byte	0x04
	.zero		1


	//   ....[83]....
        /*062c*/ 	.word	0x00007380
        /*0630*/ 	.word	0x000000ff
        /*0634*/ 	.word	0x00000080
        /*0638*/ 	.short	0x010a
        /*063a*/ 	.byte	0x31
	.zero		1


	//   ....[84]....
        /*063c*/ 	.word	0x000073a0
        /*0640*/ 	.word	0x00000043
        /*0644*/ 	.word	0x000000e0
        /*0648*/ 	.short	0x010a
        /*064a*/ 	.byte	0xff
	.zero		1


	//   ....[85]....
        /*064c*/ 	.word	0x00007460
        /*0650*/ 	.word	0x000000ff
        /*0654*/ 	.word	0x00000080
        /*0658*/ 	.short	0x010a
        /*065a*/ 	.byte	0x31
	.zero		1


	//   ....[86]....
        /*065c*/ 	.word	0x00007520
        /*0660*/ 	.word	0x00000043
        /*0664*/ 	.word	0x000000e0
        /*0668*/ 	.short	0x010a
        /*066a*/ 	.byte	0xff
	.zero		1


	//   ....[87]....
        /*066c*/ 	.word	0x00007c70
        /*0670*/ 	.word	0x00000000
        /*0674*/ 	.word	0x00000000
        /*0678*/ 	.short	0x0101
        /*067a*/ 	.byte	0xff
	.zero		1


	//   ....[88]....
        /*067c*/ 	.word	0x00007c80
        /*0680*/ 	.word	0x00000004
        /*0684*/ 	.word	0x00000080
        /*0688*/ 	.short	0x010a
        /*068a*/ 	.byte	0xff
	.zero		1


	//   ....[89]....
        /*068c*/ 	.word	0x00007d30
        /*0690*/ 	.word	0x00000004
        /*0694*/ 	.word	0x00000080
        /*0698*/ 	.short	0x010a
        /*069a*/ 	.byte	0xff
	.zero		1


	//   ....[90]....
        /*069c*/ 	.word	0x000084e0
        /*06a0*/ 	.word	0x00000000
        /*06a4*/ 	.word	0x00000000
        /*06a8*/ 	.short	0x0101
        /*06aa*/ 	.byte	0xff
	.zero		1


	//   ....[91]....
        /*06ac*/ 	.word	0x00008500
        /*06b0*/ 	.word	0x00000002
        /*06b4*/ 	.word	0x00000080
        /*06b8*/ 	.short	0x010a
        /*06ba*/ 	.byte	0xff
	.zero		1


	//   ....[92]....
        /*06bc*/ 	.word	0x000085a0
        /*06c0*/ 	.word	0x00000002
        /*06c4*/ 	.word	0x00000080
        /*06c8*/ 	.short	0x010a
        /*06ca*/ 	.byte	0xff
	.zero		1


	//   ....[93]....
        /*06cc*/ 	.word	0x00008d40
        /*06d0*/ 	.word	0x00000000
        /*06d4*/ 	.word	0x00000000
        /*06d8*/ 	.short	0x0101
        /*06da*/ 	.byte	0xff
	.zero		1


	//   ....[94]....
        /*06dc*/ 	.word	0x00008d60
        /*06e0*/ 	.word	0x00000003
        /*06e4*/ 	.word	0x00000080
        /*06e8*/ 	.short	0x010a
        /*06ea*/ 	.byte	0xff
	.zero		1


	//   ....[95]....
        /*06ec*/ 	.word	0x00008e00
        /*06f0*/ 	.word	0x00000003
        /*06f4*/ 	.word	0x00000080
        /*06f8*/ 	.short	0x010a
        /*06fa*/ 	.byte	0xff
	.zero		1


	//   ....[96]....
        /*06fc*/ 	.word	0x00009200
        /*0700*/ 	.word	0x000000ff
        /*0704*/ 	.word	0x00000000
        /*0708*/ 	.short	0x0101
        /*070a*/ 	.byte	0x04
	.zero		1


	//   ....[97]....
        /*070c*/ 	.word	0x00009600
        /*0710*/ 	.word	0x00000000
        /*0714*/ 	.word	0x00000000
        /*0718*/ 	.short	0x0101
        /*071a*/ 	.byte	0xff
	.zero		1


	//   ....[98]....
        /*071c*/ 	.word	0x00009880
        /*0720*/ 	.word	0x000000ff
        /*0724*/ 	.word	0x00000000
        /*0728*/ 	.short	0x0101
        /*072a*/ 	.byte	0x04
	.zero		1


	//   ....[99]....
        /*072c*/ 	.word	0x000098b0
        /*0730*/ 	.word	0x00000000
        /*0734*/ 	.word	0x00000040
        /*0738*/ 	.short	0x010a
        /*073a*/ 	.byte	0xff
	.zero		1


	//   ....[100]....
        /*073c*/ 	.word	0x00009910
        /*0740*/ 	.word	0x00000000
        /*0744*/ 	.word	0x00000040
        /*0748*/ 	.short	0x010a
        /*074a*/ 	.byte	0xff
	.zero		1


	//   ....[101]....
        /*074c*/ 	.word	0x00009970
        /*0750*/ 	.word	0x00000000
        /*0754*/ 	.word	0x000000d0
        /*0758*/ 	.short	0x010a
        /*075a*/ 	.byte	0xff
	.zero		1


	//   ....[102]....
        /*075c*/ 	.word	0x000099d0
        /*0760*/ 	.word	0x00000000
        /*0764*/ 	.word	0x00000000
        /*0768*/ 	.short	0x010a
        /*076a*/ 	.byte	0xff
	.zero		1


	//   ....[103]....
        /*076c*/ 	.word	0x00009a30
        /*0770*/ 	.word	0x00000000
        /*0774*/ 	.word	0x00000000
        /*0778*/ 	.short	0x010a
        /*077a*/ 	.byte	0xff
	.zero		1


	//   ....[104]....
        /*077c*/ 	.word	0x00009a90
        /*0780*/ 	.word	0x00000000
        /*0784*/ 	.word	0x00000000
        /*0788*/ 	.short	0x010a
        /*078a*/ 	.byte	0xff
	.zero		1


	//   ....[105]....
        /*078c*/ 	.word	0x00009af0
        /*0790*/ 	.word	0x00000000
        /*0794*/ 	.word	0x00000000
        /*0798*/ 	.short	0x010a
        /*079a*/ 	.byte	0xff
	.zero		1


	//   ....[106]....
        /*079c*/ 	.word	0x00009b50
        /*07a0*/ 	.word	0x00000000
        /*07a4*/ 	.word	0x00000000
        /*07a8*/ 	.short	0x010a
        /*07aa*/ 	.byte	0xff
	.zero		1


	//   ....[107]....
        /*07ac*/ 	.word	0x00009bb0
        /*07b0*/ 	.word	0x00000000
        /*07b4*/ 	.word	0x00000000
        /*07b8*/ 	.short	0x010a
        /*07ba*/ 	.byte	0xff
	.zero		1


	//   ....[108]....
        /*07bc*/ 	.word	0x00009c10
        /*07c0*/ 	.word	0x00000000
        /*07c4*/ 	.word	0x00000000
        /*07c8*/ 	.short	0x010a
        /*07ca*/ 	.byte	0xff
	.zero		1


	//   ....[109]....
        /*07cc*/ 	.word	0x00009c70
        /*07d0*/ 	.word	0x00000004
        /*07d4*/ 	.word	0x000000d8
        /*07d8*/ 	.short	0x010a
        /*07da*/ 	.byte	0xff
	.zero		1


	//   ....[110]....
        /*07dc*/ 	.word	0x00009cd0
        /*07e0*/ 	.word	0x00000004
        /*07e4*/ 	.word	0x000000d0
        /*07e8*/ 	.short	0x010a
        /*07ea*/ 	.byte	0xff
	.zero		1


	//   ....[111]....
        /*07ec*/ 	.word	0x00009d30
        /*07f0*/ 	.word	0x00000000
        /*07f4*/ 	.word	0x000000d0
        /*07f8*/ 	.short	0x010a
        /*07fa*/ 	.byte	0xff
	.zero		1


	//   ....[112]....
        /*07fc*/ 	.word	0x00009d90
        /*0800*/ 	.word	0x00000000
        /*0804*/ 	.word	0x000000f0
        /*0808*/ 	.short	0x010a
        /*080a*/ 	.byte	0xff
	.zero		1


	//   ....[113]....
        /*080c*/ 	.word	0x00009df0
        /*0810*/ 	.word	0x00000000
        /*0814*/ 	.word	0x00000000
        /*0818*/ 	.short	0x010a
        /*081a*/ 	.byte	0xff
	.zero		1


	//   ....[114]....
        /*081c*/ 	.word	0x00009e50
        /*0820*/ 	.word	0x00000000
        /*0824*/ 	.word	0x00000000
        /*0828*/ 	.short	0x010a
        /*082a*/ 	.byte	0xff
	.zero		1


	//   ....[115]....
        /*082c*/ 	.word	0x00009eb0
        /*0830*/ 	.word	0x00000000
        /*0834*/ 	.word	0x00000000
        /*0838*/ 	.short	0x010a
        /*083a*/ 	.byte	0xff
	.zero		1


	//   ....[116]....
        /*083c*/ 	.word	0x00009f10
        /*0840*/ 	.word	0x00000000
        /*0844*/ 	.word	0x000000d0
        /*0848*/ 	.short	0x010a
        /*084a*/ 	.byte	0xff
	.zero		1


	//   ....[117]....
        /*084c*/ 	.word	0x00009f70
        /*0850*/ 	.word	0x00000003
        /*0854*/ 	.word	0x000000c8
        /*0858*/ 	.short	0x010a
        /*085a*/ 	.byte	0xff
	.zero		1


	//   ....[118]....
        /*085c*/ 	.word	0x00009fd0
        /*0860*/ 	.word	0x00000000
        /*0864*/ 	.word	0x000000a0
        /*0868*/ 	.short	0x010a
        /*086a*/ 	.byte	0xff
	.zero		1


	//   ....[119]....
        /*086c*/ 	.word	0x0000a030
        /*0870*/ 	.word	0x00000000
        /*0874*/ 	.word	0x000000a8
        /*0878*/ 	.short	0x010a
        /*087a*/ 	.byte	0xff
	.zero		1


	//   ....[120]....
        /*087c*/ 	.word	0x0000a090
        /*0880*/ 	.word	0x00000000
        /*0884*/ 	.word	0x000000b0
        /*0888*/ 	.short	0x010a
        /*088a*/ 	.byte	0xff
	.zero		1


	//   ....[121]....
        /*088c*/ 	.word	0x0000a0f0
        /*0890*/ 	.word	0x00000000
        /*0894*/ 	.word	0x000000b8
        /*0898*/ 	.short	0x010a
        /*089a*/ 	.byte	0xff
	.zero		1


	//   ....[122]....
        /*089c*/ 	.word	0x0000a150
        /*08a0*/ 	.word	0x00000000
        /*08a4*/ 	.word	0x000000a0
        /*08a8*/ 	.short	0x010a
        /*08aa*/ 	.byte	0xff
	.zero		1


	//   ....[123]....
        /*08ac*/ 	.word	0x0000a1b0
        /*08b0*/ 	.word	0x00000000
        /*08b4*/ 	.word	0x000000a8
        /*08b8*/ 	.short	0x010a
        /*08ba*/ 	.byte	0xff
	.zero		1


	//   ....[124]....
        /*08bc*/ 	.word	0x0000a210
        /*08c0*/ 	.word	0x00000000
        /*08c4*/ 	.word	0x000000b0
        /*08c8*/ 	.short	0x010a
        /*08ca*/ 	.byte	0xff
	.zero		1


	//   ....[125]....
        /*08cc*/ 	.word	0x0000a270
        /*08d0*/ 	.word	0x00000000
        /*08d4*/ 	.word	0x000000d0
        /*08d8*/ 	.short	0x010a
        /*08da*/ 	.byte	0xff
	.zero		1


	//   ....[126]....
        /*08dc*/ 	.word	0x0000a2d0
        /*08e0*/ 	.word	0x00000002
        /*08e4*/ 	.word	0x00000080
        /*08e8*/ 	.short	0x010a
        /*08ea*/ 	.byte	0xff
	.zero		1


	//   ....[127]....
        /*08ec*/ 	.word	0x0000a320
        /*08f0*/ 	.word	0x00000043
        /*08f4*/ 	.word	0x000000e0
        /*08f8*/ 	.short	0x010a
        /*08fa*/ 	.byte	0xff
	.zero		1


	//   ....[128]....
        /*08fc*/ 	.word	0x0000a370
        /*0900*/ 	.word	0x00000004
        /*0904*/ 	.word	0x00000080
        /*0908*/ 	.short	0x010a
        /*090a*/ 	.byte	0xff
	.zero		1


	//   ....[129]....
        /*090c*/ 	.word	0x0000a3c0
        /*0910*/ 	.word	0x00000002
        /*0914*/ 	.word	0x00000080
        /*0918*/ 	.short	0x010a
        /*091a*/ 	.byte	0xff
	.zero		1


	//   ....[130]....
        /*091c*/ 	.word	0x0000a410
        /*0920*/ 	.word	0x00000003
        /*0924*/ 	.word	0x00000080
        /*0928*/ 	.short	0x010a
        /*092a*/ 	.byte	0xff
	.zero		1


	//----- nvinfo : EIATTR_NUM_MBARRIERS
	.align		4
.L_47:
        /*092c*/ 	.byte	0x03, 0x38
        /*092e*/ 	.short	0x0020


	//----- nvinfo : EIATTR_EXIT_INSTR_OFFSETS
	.align		4
        /*0930*/ 	.byte	0x04, 0x1c
        /*0932*/ 	.short	(.L_49 - .L_48)


	//   ....[0]....
.L_48:
        /*0934*/ 	.word	0x000033f0


	//   ....[1]....
        /*0938*/ 	.word	0x000036a0


	//   ....[2]....
        /*093c*/ 	.word	0x00003700


	//   ....[3]....
        /*0940*/ 	.word	0x00004530


	//   ....[4]....
        /*0944*/ 	.word	0x00005d60


	//   ....[5]....
        /*0948*/ 	.word	0x00005da0


	//   ....[6]....
        /*094c*/ 	.word	0x00009760


	//   ....[7]....
        /*0950*/ 	.word	0x000097e0


	//   ....[8]....
        /*0954*/ 	.word	0x00009810


	//   ....[9]....
        /*0958*/ 	.word	0x00009890


	//----- nvinfo : EIATTR_MAX_THREADS
	.align		4
.L_49:
        /*095c*/ 	.byte	0x04, 0x05
        /*095e*/ 	.short	(.L_51 - .L_50)
.L_50:
        /*0960*/ 	.word	0x00000100
        /*0964*/ 	.word	0x00000001
        /*0968*/ 	.word	0x00000001


	//----- nvinfo : EIATTR_CRS_STACK_SIZE
	.align		4
.L_51:
        /*096c*/ 	.byte	0x04, 0x1e
        /*096e*/ 	.short	(.L_53 - .L_52)
.L_52:
        /*0970*/ 	.word	0x00000000


	//----- nvinfo : EIATTR_CBANK_PARAM_SIZE
	.align		4
.L_53:
        /*0974*/ 	.byte	0x03, 0x19
        /*0976*/ 	.short	0x0900


	//----- nvinfo : EIATTR_PARAM_CBANK
	.align		4
        /*0978*/ 	.byte	0x04, 0x0a
        /*097a*/ 	.short	(.L_55 - .L_54)
	.align		4
.L_54:
        /*097c*/ 	.word	index@(.nv.constant0._ZN7cutlass13device_kernelINS_4conv6kernel13ConvUniversalINS1_16ConvProblemShapeILNS1_8OperatorE2ELi3EEENS1_10collective14CollectiveConvINS1_47MainloopSm100TmaUmmaWarpSpecializedImplicitGemmILS5_2ELi8ELi3ELi1ELi2EN4cute5tupleIJNSA_1CILi1EEESD_SD_EEEEENSB_IJNSC_ILi64EEENSB_IJNSC_ILi128EEEEEENSB_IJSG_EEEEEENS_6half_tESL_NSA_8TiledMMAINSA_8MMA_AtomIJNSA_20SM100_MMA_F16BF16_SSISL_SL_fLi64ELi128ELNSA_4UMMA5MajorE1ELSQ_1ELNSP_7ScaleInE0ELSR_0EEEEEENSA_6LayoutISE_NSB_IJNSC_ILi0EEESV_SV_EEEEENSB_IJNSA_10UnderscoreESY_SY_EEEEENS7_6detail27Sm100ImplicitGemmTileTraitsINSA_13SM90_TMA_LOADENSA_14ComposedLayoutINSA_7SwizzleILi3ELi4ELi3EEENSA_18smem_ptr_flag_bitsILi16EEENSU_INSB_IJSG_NSC_ILi8EEEEEENSB_IJSD_SG_EEEEEEEvEENS12_INSA_20SM90_TMA_LOAD_IM2COLES1D_vEEEENS_8epilogue10collective18CollectiveEpilogueINS1I_23Sm100TmaWarpSpecializedILi4ELi2ELi16ELb1ELb0EEEJSK_NSB_IJNSU_ISG_SD_EENSU_INSC_ILi32EEESD_EEEEESL_NSB_IJlNSB_IJSD_lllEEESV_EEESL_S1S_NS1I_6fusion15FusionCallbacksIS1M_NS1T_17LinearCombinationISL_fSL_fLNS_15FloatRoundStyleE2EEESK_S1Q_JEEENSA_5SM1004TMEM4LOAD26SM100_TMEM_LOAD_16dp256b4xES13_NS14_INS15_ILi2ELi4ELi3EEES18_NSU_INSB_IJS19_S1O_EEENSB_IJS1O_SD_EEEEEEENSA_17SM75_U32x4_LDSM_NENSA_14SM90_TMA_STOREES27_NSA_17SM90_U32x4_STSM_NENSA_39AutoVectorizingCopyWithAssumedAlignmentILi128EEEEEEvvEEEEvNT_6ParamsE)
        /*0980*/ 	.short	0x0380
        /*0982*/ 	.short	0x0900


	//----- nvinfo : EIATTR_SW_WAR
	.align		4
.L_55:
        /*0984*/ 	.byte	0x04, 0x36
        /*0986*/ 	.short	(.L_57 - .L_56)
.L_56:
        /*0988*/ 	.word	0x00000008
.L_57:


//--------------------- .nv.callgraph             --------------------------
	.section	.nv.callgraph,"",@"SHT_CUDA_CALLGRAPH"
	.align	4
	.sectionentsize	8
	.align		4
        /*0000*/ 	.word	0x00000000
	.align		4
        /*0004*/ 	.word	0xffffffff
	.align		4
        /*0008*/ 	.word	index@(_ZN7cutlass13device_kernelINS_4conv6kernel13ConvUniversalINS1_16ConvProblemShapeILNS1_8OperatorE2ELi3EEENS1_10collective14CollectiveConvINS1_47MainloopSm100TmaUmmaWarpSpecializedImplicitGemmILS5_2ELi8ELi3ELi1ELi2EN4cute5tupleIJNSA_1CILi1EEESD_SD_EEEEENSB_IJNSC_ILi64EEENSB_IJNSC_ILi128EEEEEENSB_IJSG_EEEEEENS_6half_tESL_NSA_8TiledMMAINSA_8MMA_AtomIJNSA_20SM100_MMA_F16BF16_SSISL_SL_fLi64ELi128ELNSA_4UMMA5MajorE1ELSQ_1ELNSP_7ScaleInE0ELSR_0EEEEEENSA_6LayoutISE_NSB_IJNSC_ILi0EEESV_SV_EEEEENSB_IJNSA_10UnderscoreESY_SY_EEEEENS7_6detail27Sm100ImplicitGemmTileTraitsINSA_13SM90_TMA_LOADENSA_14ComposedLayoutINSA_7SwizzleILi3ELi4ELi3EEENSA_18smem_ptr_flag_bitsILi16EEENSU_INSB_IJSG_NSC_ILi8EEEEEENSB_IJSD_SG_EEEEEEEvEENS12_INSA_20SM90_TMA_LOAD_IM2COLES1D_vEEEENS_8epilogue10collective18CollectiveEpilogueINS1I_23Sm100TmaWarpSpecializedILi4ELi2ELi16ELb1ELb0EEEJSK_NSB_IJNSU_ISG_SD_EENSU_INSC_ILi32EEESD_EEEEESL_NSB_IJlNSB_IJSD_lllEEESV_EEESL_S1S_NS1I_6fusion15FusionCallbacksIS1M_NS1T_17LinearCombinationISL_fSL_fLNS_15FloatRoundStyleE2EEESK_S1Q_JEEENSA_5SM1004TMEM4LOAD26SM100_TMEM_LOAD_16dp256b4xES13_NS14_INS15_ILi2ELi4ELi3EEES18_NSU_INSB_IJS19_S1O_EEENSB_IJS1O_SD_EEEEEEENSA_17SM75_U32x4_LDSM_NENSA_14SM90_TMA_STOREES27_NSA_17SM90_U32x4_STSM_NENSA_39AutoVectorizingCopyWithAssumedAlignmentILi128EEEEEEvvEEEEvNT_6ParamsE)
	.align		4
        /*000c*/ 	.word	index@(__assertfail)
	.align		4
        /*0010*/ 	.word	0x00000000
	.align		4
        /*0014*/ 	.word	0xfffffffe
	.align		4
        /*0018*/ 	.word	0x00000000
	.align		4
        /*001c*/ 	.word	0xfffffffd
	.align		4
        /*0020*/ 	.word	0x00000000
	.align		4
        /*0024*/ 	.word	0xfffffffc


//--------------------- .nv.constant4             --------------------------
	.section	.nv.constant4,"a",@progbits
	.align	8
	.align		8
.nv.constant4:
        /*0000*/ 	.dword	__assertfail
	.align		8
        /*0008*/ 	.dword	__unnamed_1
	.align		8
        /*0010*/ 	.dword	__unnamed_2
	.align		8
        /*0018*/ 	.dword	_ZN39_INTERNAL_f9ff793b_4_k_cu_2db2bd42_44494cuda3std3__45__cpo5beginE
	.align		8
        /*0020*/ 	.dword	_ZN39_INTERNAL_f9ff793b_4_k_cu_2db2bd42_44494cuda3std3__45__cpo3endE
	.align		8
        /*0028*/ 	.dword	_ZN39_INTERNAL_f9ff793b_4_k_cu_2db2bd42_44494cuda3std3__45__cpo6cbeginE
	.align		8
        /*0030*/ 	.dword	_ZN39_INTERNAL_f9ff793b_4_k_cu_2db2bd42_44494cuda3std3__45__cpo4cendE
	.align		8
        /*0038*/ 	.dword	_ZN39_INTERNAL_f9ff793b_4_k_cu_2db2bd42_44494cuda3std3__441_GLOBAL__N__f9ff793b_4_k_cu_2db2bd42_44496ignoreE
	.align		8
        /*0040*/ 	.dword	_ZN39_INTERNAL_f9ff793b_4_k_cu_2db2bd42_44494cuda3std3__419piecewise_constructE
	.align		8
        /*0048*/ 	.dword	_ZN39_INTERNAL_f9ff793b_4_k_cu_2db2bd42_44494cuda3std3__48in_placeE
	.align		8
        /*0050*/ 	.dword	_ZN39_INTERNAL_f9ff793b_4_k_cu_2db2bd42_44494cuda3std6ranges3__45__cpo4swapE
	.align		8
        /*0058*/ 	.dword	_ZN39_INTERNAL_f9ff793b_4_k_cu_2db2bd42_44494cuda3std6ranges3__45__cpo9iter_moveE
	.align		8
        /*0060*/ 	.dword	_ZN39_INTERNAL_f9ff793b_4_k_cu_2db2bd42_44494cute7productE
	.align		8
        /*0068*/ 	.dword	_ZN39_INTERNAL_f9ff793b_4_k_cu_2db2bd42_44494cute1_E
	.align		8
        /*0070*/ 	.dword	$str$27
	.align		8
        /*0078*/ 	.dword	$str$28
	.align		8
        /*0080*/ 	.dword	$str$29
	.align		8
        /*0088*/ 	.dword	$str$30


//--------------------- .text._ZN7cutlass13device_kernelINS_4conv6kernel13ConvUniversalINS1_16ConvProblemShapeILNS1_8OperatorE2ELi3EEENS1_10collective14CollectiveConvINS1_47MainloopSm100TmaUmmaWarpSpecializedImplicitGemmILS5_2ELi8ELi3ELi1ELi2EN4cute5tupleIJNSA_1CILi1EEESD_SD_EEEEENSB_IJNSC_ILi64EEENSB_IJNSC_ILi128EEEEEENSB_IJSG_EEEEEENS_6half_tESL_NSA_8TiledMMAINSA_8MMA_AtomIJNSA_20SM100_MMA_F16BF16_SSISL_SL_fLi64ELi128ELNSA_4UMMA5MajorE1ELSQ_1ELNSP_7ScaleInE0ELSR_0EEEEEENSA_6LayoutISE_NSB_IJNSC_ILi0EEESV_SV_EEEEENSB_IJNSA_10UnderscoreESY_SY_EEEEENS7_6detail27Sm100ImplicitGemmTileTraitsINSA_13SM90_TMA_LOADENSA_14ComposedLayoutINSA_7SwizzleILi3ELi4ELi3EEENSA_18smem_ptr_flag_bitsILi16EEENSU_INSB_IJSG_NSC_ILi8EEEEEENSB_IJSD_SG_EEEEEEEvEENS12_INSA_20SM90_TMA_LOAD_IM2COLES1D_vEEEENS_8epilogue10collective18CollectiveEpilogueINS1I_23Sm100TmaWarpSpecializedILi4ELi2ELi16ELb1ELb0EEEJSK_NSB_IJNSU_ISG_SD_EENSU_INSC_ILi32EEESD_EEEEESL_NSB_IJlNSB_IJSD_lllEEESV_EEESL_S1S_NS1I_6fusion15FusionCallbacksIS1M_NS1T_17LinearCombinationISL_fSL_fLNS_15FloatRoundStyleE2EEESK_S1Q_JEEENSA_5SM1004TMEM4LOAD26SM100_TMEM_LOAD_16dp256b4xES13_NS14_INS15_ILi2ELi4ELi3EEES18_NSU_INSB_IJS19_S1O_EEENSB_IJS1O_SD_EEEEEEENSA_17SM75_U32x4_LDSM_NENSA_14SM90_TMA_STOREES27_NSA_17SM90_U32x4_STSM_NENSA_39AutoVectorizingCopyWithAssumedAlignmentILi128EEEEEEvvEEEEvNT_6ParamsE --------------------------
	.section	.text._ZN7cutlass13device_kernelINS_4conv6kernel13ConvUniversalINS1_16ConvProblemShapeILNS1_8OperatorE2ELi3EEENS1_10collective14CollectiveConvINS1_47MainloopSm100TmaUmmaWarpSpecializedImplicitGemmILS5_2ELi8ELi3ELi1ELi2EN4cute5tupleIJNSA_1CILi1EEESD_SD_EEEEENSB_IJNSC_ILi64EEENSB_IJNSC_ILi128EEEEEENSB_IJSG_EEEEEENS_6half_tESL_NSA_8TiledMMAINSA_8MMA_AtomIJNSA_20SM100_MMA_F16BF16_SSISL_SL_fLi64ELi128ELNSA_4UMMA5MajorE1ELSQ_1ELNSP_7ScaleInE0ELSR_0EEEEEENSA_6LayoutISE_NSB_IJNSC_ILi0EEESV_SV_EEEEENSB_IJNSA_10UnderscoreESY_SY_EEEEENS7_6detail27Sm100ImplicitGemmTileTraitsINSA_13SM90_TMA_LOADENSA_14ComposedLayoutINSA_7SwizzleILi3ELi4ELi3EEENSA_18smem_ptr_flag_bitsILi16EEENSU_INSB_IJSG_NSC_ILi8EEEEEENSB_IJSD_SG_EEEEEEEvEENS12_INSA_20SM90_TMA_LOAD_IM2COLES1D_vEEEENS_8epilogue10collective18CollectiveEpilogueINS1I_23Sm100TmaWarpSpecializedILi4ELi2ELi16ELb1ELb0EEEJSK_NSB_IJNSU_ISG_SD_EENSU_INSC_ILi32EEESD_EEEEESL_NSB_IJlNSB_IJSD_lllEEESV_EEESL_S1S_NS1I_6fusion15FusionCallbacksIS1M_NS1T_17LinearCombinationISL_fSL_fLNS_15FloatRoundStyleE2EEESK_S1Q_JEEENSA_5SM1004TMEM4LOAD26SM100_TMEM_LOAD_16dp256b4xES13_NS14_INS15_ILi2ELi4ELi3EEES18_NSU_INSB_IJS19_S1O_EEENSB_IJS1O_SD_EEEEEEENSA_17SM75_U32x4_LDSM_NENSA_14SM90_TMA_STOREES27_NSA_17SM90_U32x4_STSM_NENSA_39AutoVectorizingCopyWithAssumedAlignmentILi128EEEEEEvvEEEEvNT_6ParamsE,"ax",@progbits
	.align	128
.text._ZN7cutlass13device_kernelINS_4conv6kernel13ConvUniversalINS1_16ConvProblemShapeILNS1_8OperatorE2ELi3EEENS1_10collective14CollectiveConvINS1_47MainloopSm100TmaUmmaWarpSpecializedImplicitGemmILS5_2ELi8ELi3ELi1ELi2EN4cute5tupleIJNSA_1CILi1EEESD_SD_EEEEENSB_IJNSC_ILi64EEENSB_IJNSC_ILi128EEEEEENSB_IJSG_EEEEEENS_6half_tESL_NSA_8TiledMMAINSA_8MMA_AtomIJNSA_20SM100_MMA_F16BF16_SSISL_SL_fLi64ELi128ELNSA_4UMMA5MajorE1ELSQ_1ELNSP_7ScaleInE0ELSR_0EEEEEENSA_6LayoutISE_NSB_IJNSC_ILi0EEESV_SV_EEEEENSB_IJNSA_10UnderscoreESY_SY_EEEEENS7_6detail27Sm100ImplicitGemmTileTraitsINSA_13SM90_TMA_LOADENSA_14ComposedLayoutINSA_7SwizzleILi3ELi4ELi3EEENSA_18smem_ptr_flag_bitsILi16EEENSU_INSB_IJSG_NSC_ILi8EEEEEENSB_IJSD_SG_EEEEEEEvEENS12_INSA_20SM90_TMA_LOAD_IM2COLES1D_vEEEENS_8epilogue10collective18CollectiveEpilogueINS1I_23Sm100TmaWarpSpecializedILi4ELi2ELi16ELb1ELb0EEEJSK_NSB_IJNSU_ISG_SD_EENSU_INSC_ILi32EEESD_EEEEESL_NSB_IJlNSB_IJSD_lllEEESV_EEESL_S1S_NS1I_6fusion15FusionCallbacksIS1M_NS1T_17LinearCombinationISL_fSL_fLNS_15FloatRoundStyleE2EEESK_S1Q_JEEENSA_5SM1004TMEM4LOAD26SM100_TMEM_LOAD_16dp256b4xES13_NS14_INS15_ILi2ELi4ELi3EEES18_NSU_INSB_IJS19_S1O_EEENSB_IJS1O_SD_EEEEEEENSA_17SM75_U32x4_LDSM_NENSA_14SM90_TMA_STOREES27_NSA_17SM90_U32x4_STSM_NENSA_39AutoVectorizingCopyWithAssumedAlignmentILi128EEEEEEvvEEEEvNT_6ParamsE:
        .type           _ZN7cutlass13device_kernelINS_4conv6kernel13ConvUniversalINS1_16ConvProblemShapeILNS1_8OperatorE2ELi3EEENS1_10collective14CollectiveConvINS1_47MainloopSm100TmaUmmaWarpSpecializedImplicitGemmILS5_2ELi8ELi3ELi1ELi2EN4cute5tupleIJNSA_1CILi1EEESD_SD_EEEEENSB_IJNSC_ILi64EEENSB_IJNSC_ILi128EEEEEENSB_IJSG_EEEEEENS_6half_tESL_NSA_8TiledMMAINSA_8MMA_AtomIJNSA_20SM100_MMA_F16BF16_SSISL_SL_fLi64ELi128ELNSA_4UMMA5MajorE1ELSQ_1ELNSP_7ScaleInE0ELSR_0EEEEEENSA_6LayoutISE_NSB_IJNSC_ILi0EEESV_SV_EEEEENSB_IJNSA_10UnderscoreESY_SY_EEEEENS7_6detail27Sm100ImplicitGemmTileTraitsINSA_13SM90_TMA_LOADENSA_14ComposedLayoutINSA_7SwizzleILi3ELi4ELi3EEENSA_18smem_ptr_flag_bitsILi16EEENSU_INSB_IJSG_NSC_ILi8EEEEEENSB_IJSD_SG_EEEEEEEvEENS12_INSA_20SM90_TMA_LOAD_IM2COLES1D_vEEEENS_8epilogue10collective18CollectiveEpilogueINS1I_23Sm100TmaWarpSpecializedILi4ELi2ELi16ELb1ELb0EEEJSK_NSB_IJNSU_ISG_SD_EENSU_INSC_ILi32EEESD_EEEEESL_NSB_IJlNSB_IJSD_lllEEESV_EEESL_S1S_NS1I_6fusion15FusionCallbacksIS1M_NS1T_17LinearCombinationISL_fSL_fLNS_15FloatRoundStyleE2EEESK_S1Q_JEEENSA_5SM1004TMEM4LOAD26SM100_TMEM_LOAD_16dp256b4xES13_NS14_INS15_ILi2ELi4ELi3EEES18_NSU_INSB_IJS19_S1O_EEENSB_IJS1O_SD_EEEEEEENSA_17SM75_U32x4_LDSM_NENSA_14SM90_TMA_STOREES27_NSA_17SM90_U32x4_STSM_NENSA_39AutoVectorizingCopyWithAssumedAlignmentILi128EEEEEEvvEEEEvNT_6ParamsE,@function
        .size           _ZN7cutlass13device_kernelINS_4conv6kernel13ConvUniversalINS1_16ConvProblemShapeILNS1_8OperatorE2ELi3EEENS1_10collective14CollectiveConvINS1_47MainloopSm100TmaUmmaWarpSpecializedImplicitGemmILS5_2ELi8ELi3ELi1ELi2EN4cute5tupleIJNSA_1CILi1EEESD_SD_EEEEENSB_IJNSC_ILi64EEENSB_IJNSC_ILi128EEEEEENSB_IJSG_EEEEEENS_6half_tESL_NSA_8TiledMMAINSA_8MMA_AtomIJNSA_20SM100_MMA_F16BF16_SSISL_SL_fLi64ELi128ELNSA_4UMMA5MajorE1ELSQ_1ELNSP_7ScaleInE0ELSR_0EEEEEENSA_6LayoutISE_NSB_IJNSC_ILi0EEESV_SV_EEEEENSB_IJNSA_10UnderscoreESY_SY_EEEEENS7_6detail27Sm100ImplicitGemmTileTraitsINSA_13SM90_TMA_LOADENSA_14ComposedLayoutINSA_7SwizzleILi3ELi4ELi3EEENSA_18smem_ptr_flag_bitsILi16EEENSU_INSB_IJSG_NSC_ILi8EEEEEENSB_IJSD_SG_EEEEEEEvEENS12_INSA_20SM90_TMA_LOAD_IM2COLES1D_vEEEENS_8epilogue10collective18CollectiveEpilogueINS1I_23Sm100TmaWarpSpecializedILi4ELi2ELi16ELb1ELb0EEEJSK_NSB_IJNSU_ISG_SD_EENSU_INSC_ILi32EEESD_EEEEESL_NSB_IJlNSB_IJSD_lllEEESV_EEESL_S1S_NS1I_6fusion15FusionCallbacksIS1M_NS1T_17LinearCombinationISL_fSL_fLNS_15FloatRoundStyleE2EEESK_S1Q_JEEENSA_5SM1004TMEM4LOAD26SM100_TMEM_LOAD_16dp256b4xES13_NS14_INS15_ILi2ELi4ELi3EEES18_NSU_INSB_IJS19_S1O_EEENSB_IJS1O_SD_EEEEEEENSA_17SM75_U32x4_LDSM_NENSA_14SM90_TMA_STOREES27_NSA_17SM90_U32x4_STSM_NENSA_39AutoVectorizingCopyWithAssumedAlignmentILi128EEEEEEvvEEEEvNT_6ParamsE,(.L_x_178 - _ZN7cutlass13device_kernelINS_4conv6kernel13ConvUniversalINS1_16ConvProblemShapeILNS1_8OperatorE2ELi3EEENS1_10collective14CollectiveConvINS1_47MainloopSm100TmaUmmaWarpSpecializedImplicitGemmILS5_2ELi8ELi3ELi1ELi2EN4cute5tupleIJNSA_1CILi1EEESD_SD_EEEEENSB_IJNSC_ILi64EEENSB_IJNSC_ILi128EEEEEENSB_IJSG_EEEEEENS_6half_tESL_NSA_8TiledMMAINSA_8MMA_AtomIJNSA_20SM100_MMA_F16BF16_SSISL_SL_fLi64ELi128ELNSA_4UMMA5MajorE1ELSQ_1ELNSP_7ScaleInE0ELSR_0EEEEEENSA_6LayoutISE_NSB_IJNSC_ILi0EEESV_SV_EEEEENSB_IJNSA_10UnderscoreESY_SY_EEEEENS7_6detail27Sm100ImplicitGemmTileTraitsINSA_13SM90_TMA_LOADENSA_14ComposedLayoutINSA_7SwizzleILi3ELi4ELi3EEENSA_18smem_ptr_flag_bitsILi16EEENSU_INSB_IJSG_NSC_ILi8EEEEEENSB_IJSD_SG_EEEEEEEvEENS12_INSA_20SM90_TMA_LOAD_IM2COLES1D_vEEEENS_8epilogue10collective18CollectiveEpilogueINS1I_23Sm100TmaWarpSpecializedILi4ELi2ELi16ELb1ELb0EEEJSK_NSB_IJNSU_ISG_SD_EENSU_INSC_ILi32EEESD_EEEEESL_NSB_IJlNSB_IJSD_lllEEESV_EEESL_S1S_NS1I_6fusion15FusionCallbacksIS1M_NS1T_17LinearCombinationISL_fSL_fLNS_15FloatRoundStyleE2EEESK_S1Q_JEEENSA_5SM1004TMEM4LOAD26SM100_TMEM_LOAD_16dp256b4xES13_NS14_INS15_ILi2ELi4ELi3EEES18_NSU_INSB_IJS19_S1O_EEENSB_IJS1O_SD_EEEEEEENSA_17SM75_U32x4_LDSM_NENSA_14SM90_TMA_STOREES27_NSA_17SM90_U32x4_STSM_NENSA_39AutoVectorizingCopyWithAssumedAlignmentILi128EEEEEEvvEEEEvNT_6ParamsE)
        .other          _ZN7cutlass13device_kernelINS_4conv6kernel13ConvUniversalINS1_16ConvProblemShapeILNS1_8OperatorE2ELi3EEENS1_10collective14CollectiveConvINS1_47MainloopSm100TmaUmmaWarpSpecializedImplicitGemmILS5_2ELi8ELi3ELi1ELi2EN4cute5tupleIJNSA_1CILi1EEESD_SD_EEEEENSB_IJNSC_ILi64EEENSB_IJNSC_ILi128EEEEEENSB_IJSG_EEEEEENS_6half_tESL_NSA_8TiledMMAINSA_8MMA_AtomIJNSA_20SM100_MMA_F16BF16_SSISL_SL_fLi64ELi128ELNSA_4UMMA5MajorE1ELSQ_1ELNSP_7ScaleInE0ELSR_0EEEEEENSA_6LayoutISE_NSB_IJNSC_ILi0EEESV_SV_EEEEENSB_IJNSA_10UnderscoreESY_SY_EEEEENS7_6detail27Sm100ImplicitGemmTileTraitsINSA_13SM90_TMA_LOADENSA_14ComposedLayoutINSA_7SwizzleILi3ELi4ELi3EEENSA_18smem_ptr_flag_bitsILi16EEENSU_INSB_IJSG_NSC_ILi8EEEEEENSB_IJSD_SG_EEEEEEEvEENS12_INSA_20SM90_TMA_LOAD_IM2COLES1D_vEEEENS_8epilogue10collective18CollectiveEpilogueINS1I_23Sm100TmaWarpSpecializedILi4ELi2ELi16ELb1ELb0EEEJSK_NSB_IJNSU_ISG_SD_EENSU_INSC_ILi32EEESD_EEEEESL_NSB_IJlNSB_IJSD_lllEEESV_EEESL_S1S_NS1I_6fusion15FusionCallbacksIS1M_NS1T_17LinearCombinationISL_fSL_fLNS_15FloatRoundStyleE2EEESK_S1Q_JEEENSA_5SM1004TMEM4LOAD26SM100_TMEM_LOAD_16dp256b4xES13_NS14_INS15_ILi2ELi4ELi3EEES18_NSU_INSB_IJS19_S1O_EEENSB_IJS1O_SD_EEEEEEENSA_17SM75_U32x4_LDSM_NENSA_14SM90_TMA_STOREES27_NSA_17SM90_U32x4_STSM_NENSA_39AutoVectorizingCopyWithAssumedAlignmentILi128EEEEEEvvEEEEvNT_6ParamsE,@"STO_CUDA_ENTRY STV_DEFAULT"
_ZN7cutlass13device_kernelINS_4conv6kernel13ConvUniversalINS1_16ConvProblemShapeILNS1_8OperatorE2ELi3EEENS1_10collective14CollectiveConvINS1_47MainloopSm100TmaUmmaWarpSpecializedImplicitGemmILS5_2ELi8ELi3ELi1ELi2EN4cute5tupleIJNSA_1CILi1EEESD_SD_EEEEENSB_IJNSC_ILi64EEENSB_IJNSC_ILi128EEEEEENSB_IJSG_EEEEEENS_6half_tESL_NSA_8TiledMMAINSA_8MMA_AtomIJNSA_20SM100_MMA_F16BF16_SSISL_SL_fLi64ELi128ELNSA_4UMMA5MajorE1ELSQ_1ELNSP_7ScaleInE0ELSR_0EEEEEENSA_6LayoutISE_NSB_IJNSC_ILi0EEESV_SV_EEEEENSB_IJNSA_10UnderscoreESY_SY_EEEEENS7_6detail27Sm100ImplicitGemmTileTraitsINSA_13SM90_TMA_LOADENSA_14ComposedLayoutINSA_7SwizzleILi3ELi4ELi3EEENSA_18smem_ptr_flag_bitsILi16EEENSU_INSB_IJSG_NSC_ILi8EEEEEENSB_IJSD_SG_EEEEEEEvEENS12_INSA_20SM90_TMA_LOAD_IM2COLES1D_vEEEENS_8epilogue10collective18CollectiveEpilogueINS1I_23Sm100TmaWarpSpecializedILi4ELi2ELi16ELb1ELb0EEEJSK_NSB_IJNSU_ISG_SD_EENSU_INSC_ILi32EEESD_EEEEESL_NSB_IJlNSB_IJSD_lllEEESV_EEESL_S1S_NS1I_6fusion15FusionCallbacksIS1M_NS1T_17LinearCombinationISL_fSL_fLNS_15FloatRoundStyleE2EEESK_S1Q_JEEENSA_5SM1004TMEM4LOAD26SM100_TMEM_LOAD_16dp256b4xES13_NS14_INS15_ILi2ELi4ELi3EEES18_NSU_INSB_IJS19_S1O_EEENSB_IJS1O_SD_EEEEEEENSA_17SM75_U32x4_LDSM_NENSA_14SM90_TMA_STOREES27_NSA_17SM90_U32x4_STSM_NENSA_39AutoVectorizingCopyWithAssumedAlignmentILi128EEEEEEvvEEEEvNT_6ParamsE:
[----:B------:R-:W1:Y:S01]  /*0000*/  LDC R1, c[0x0][0x37c] ;  /* 0x0000df00ff017b82 */ /* 0x000e620000000800 */
[----:B------:R-:W2:Y:S01]  /*0010*/  S2R R54, SR_TID.X ;  /* 0x0000000000367919 */ /* 0x000ea20000002100 */
[----:B------:R-:W3:Y:S01]  /*0020*/  LDCU.64 UR8, c[0x0][0x990] ;  /* 0x00013200ff0877ac */ /* 0x000ee20008000a00 */
[----:B-1----:R-:W-:Y:S01]  /*0030*/  VIADD R1, R1, 0xfffffff8 ;  /* 0xfffffff801017836 */ /* 0x002fe20000000000 */
[----:B------:R-:W-:Y:S02]  /*0040*/  PRMT R55, RZ, 0x7610, R55 ;  /* 0x00007610ff377816 */ /* 0x000fe40000000037 */
[----:B------:R-:W-:Y:S01]  /*0050*/  ELECT P3, URZ, PT ;  /* 0x0000000000ff782f */ /* 0x000fe20003860000 */
[----:B---3--:R-:W-:-:S04]  /*0060*/  UISETP.NE.U32.AND UP0, UPT, UR8, URZ, UPT ;  /* 0x000000ff0800728c */ /* 0x008fc8000bf05070 */
[----:B------:R-:W-:Y:S01]  /*0070*/  UISETP.NE.AND.EX UP0, UPT, UR9, URZ, UPT, UP0 ;  /* 0x000000ff0900728c */ /* 0x000fe2000bf05300 */
[----:B--2---:R-:W-:-:S05]  /*0080*/  SHF.R.U32.HI R56, RZ, 0x5, R54 ;  /* 0x00000005ff387819 */ /* 0x004fca0000011636 */
[----:B------:R-:W1:Y:S02]  /*0090*/  SHFL.IDX PT, R0, R56, RZ, 0x1f ;  /* 0x00001fff38007589 */ /* 0x000e6400000e0000 */
[----:B-1----:R-:W-:Y:S01]  /*00a0*/  R2UR UR18, R0 ;  /* 0x00000000001272ca */ /* 0x002fe200000e0000 */
[----:B------:R-:W-:-:S14]  /*00b0*/  BRA.U UP0, `(.L_x_0) ;  /* 0x0000000100307547 */ /* 0x000fdc000b800000 */
[----:B------:R-:W1:Y:S02]  /*00c0*/  LDCU.64 UR4, c[0x0][0x988] ;  /* 0x00013100ff0477ac */ /* 0x000e640008000a00 */
[----:B-1----:R-:W-:-:S04]  /*00d0*/  UISETP.NE.U32.AND UP0, UPT, UR4, URZ, UPT ;  /* 0x000000ff0400728c */ /* 0x002fc8000bf05070 */
[----:B------:R-:W-:-:S09]  /*00e0*/  UISETP.NE.AND.EX UP0, UPT, UR5, URZ, UPT, UP0 ;  /* 0x000000ff0500728c */ /* 0x000fd2000bf05300 */
[----:B------:R-:W-:Y:S05]  /*00f0*/  BRA.U !UP0, `(.L_x_1) ;  /* 0x0000000108147547 */ /* 0x000fea000b800000 */
[----:B------:R-:W1:Y:S01]  /*0100*/  LDC.64 R2, c[0x0][0x988] ;  /* 0x00026200ff027b82 */ /* 0x000e620000000a00 */
[----:B------:R-:W1:Y:S02]  /*0110*/  LDCU.64 UR4, c[0x0][0x358] ;  /* 0x00006b00ff0477ac */ /* 0x000e640008000a00 */
[----:B-1----:R1:W5:Y:S01]  /*0120*/  LDG.E R27, desc[UR4][R2.64] ;  /* 0x00000004021b7981 */ /* 0x002362000c1e1900 */
[----:B------:R-:W-:Y:S01]  /*0130*/  HFMA2 R55, -RZ, RZ, 0, 5.9604644775390625e-08 ;  /* 0x00000001ff377431 */ /* 0x000fe200000001ff */
[----:B------:R-:W-:Y:S05]  /*0140*/  BRA `(.L_x_0) ;  /* 0x00000000000c7947 */ /* 0x000fea0003800000 */
.L_x_1:
[----:B------:R-:W1:Y:S01]  /*0150*/  LDCU UR4, c[0x0][0x980] ;  /* 0x00013000ff0477ac */ /* 0x000e620008000800 */
[----:B------:R-:W-:Y:S01]  /*0160*/  HFMA2 R55, -RZ, RZ, 0, 5.9604644775390625e-08 ;  /* 0x00000001ff377431 */ /* 0x000fe200000001ff */
[----:B-1----:R-:W-:-:S07]  /*0170*/  MOV R27, UR4 ;  /* 0x00000004001b7c02 */ /* 0x002fce0008000f00 */
.L_x_0:
[----:B------:R-:W2:Y:S02]  /*0180*/  LDCU.64 UR4, c[0x0][0x9b0] ;  /* 0x00013600ff0477ac */ /* 0x000ea40008000a00 */
[----:B--2---:R-:W-:-:S04]  /*0190*/  UISETP.NE.U32.AND UP0, UPT, UR4, URZ, UPT ;  /* 0x000000ff0400728c */ /* 0x004fc8000bf05070 */
[----:B------:R-:W-:-:S09]  /*01a0*/  UISETP.NE.AND.EX UP0, UPT, UR5, URZ, UPT, UP0 ;  /* 0x000000ff0500728c */ /* 0x000fd2000bf05300 */
[----:B------:R-:W-:Y:S05]  /*01b0*/  BRA.U UP0, `(.L_x_2) ;  /* 0x0000000100287547 */ /* 0x000fea000b800000 */
[----:B------:R-:W2:Y:S02]  /*01c0*/  LDCU.64 UR4, c[0x0][0x9a8] ;  /* 0x00013500ff0477ac */ /* 0x000ea40008000a00 */
[----:B--2---:R-:W-:-:S04]  /*01d0*/  UISETP.NE.U32.AND UP0, UPT, UR4, URZ, UPT ;  /* 0x000000ff0400728c */ /* 0x004fc8000bf05070 */
[----:B------:R-:W-:-:S09]  /*01e0*/  UISETP.NE.AND.EX UP0, UPT, UR5, URZ, UPT, UP0 ;  /* 0x000000ff0500728c */ /* 0x000fd2000bf05300 */
[----:B------:R-:W-:Y:S05]  /*01f0*/  BRA.U !UP0, `(.L_x_3) ;  /* 0x0000000108107547 */ /* 0x000fea000b800000 */
[----:B------:R-:W2:Y:S01]  /*0200*/  LDC.64 R24, c[0x0][0x9a8] ;  /* 0x00026a00ff187b82 */ /* 0x000ea20000000a00 */
[----:B------:R-:W2:Y:S02]  /*0210*/  LDCU.64 UR4, c[0x0][0x358] ;  /* 0x00006b00ff0477ac */ /* 0x000ea40008000a00 */
[----:B--2---:R2:W5:Y:S01]  /*0220*/  LDG.E R24, desc[UR4][R24.64] ;  /* 0x0000000418187981 */ /* 0x004562000c1e1900 */
[----:B------:R-:W-:Y:S05]  /*0230*/  BRA `(.L_x_2) ;  /* 0x0000000000087947 */ /* 0x000fea0003800000 */
.L_x_3:
[----:B------:R-:W2:Y:S02]  /*0240*/  LDCU UR4, c[0x0][0x9a0] ;  /* 0x00013400ff0477ac */ /* 0x000ea40008000800 */
[----:B--2---:R-:W-:Y:S02]  /*0250*/  MOV R24, UR4 ;  /* 0x0000000400187c02 */ /* 0x004fe40008000f00 */
.L_x_2:
[----:B------:R-:W-:Y:S01]  /*0260*/  IMAD.U32 R0, RZ, RZ, UR18 ;  /* 0x00000012ff007e24 */ /* 0x000fe2000f8e00ff */
[----:B------:R-:W-:Y:S04]  /*0270*/  BSSY.RECONVERGENT B0, `(.L_x_4) ;  /* 0x000000c000007945 */ /* 0x000fe80003800200 */
[C---:B------:R-:W-:Y:S02]  /*0280*/  ISETP.NE.OR P1, PT, R0.reuse, 0x1, !P3 ;  /* 0x000000010000780c */ /* 0x040fe40005f25670 */
[----:B------:R-:W-:-:S11]  /*0290*/  ISETP.NE.OR P0, PT, R0, 0x3, !P3 ;  /* 0x000000030000780c */ /* 0x000fd60005f05670 */
[----:B------:R-:W-:Y:S05]  /*02a0*/  @P1 BRA `(.L_x_5) ;  /* 0x0000000000201947 */ /* 0x000fea0003800000 */
[----:B------:R-:W3:Y:S02]  /*02b0*/  LDCU.64 UR4, c[0x0][0x348] ;  /* 0x00006900ff0477ac */ /* 0x000ee40008000a00 */
[----:B---3--:R-:W-:Y:S02]  /*02c0*/  UIADD3 UR6, UP1, UPT, UR4, 0x80, URZ ;  /* 0x0000008004067890 */ /* 0x008fe4000ff3e0ff */
[----:B------:R-:W-:Y:S02]  /*02d0*/  UIADD3 UR4, UP0, UPT, UR4, 0x180, URZ ;  /* 0x0000018004047890 */ /* 0x000fe4000ff1e0ff */
[----:B------:R-:W-:Y:S02]  /*02e0*/  UIADD3.X UR7, UPT, UPT, URZ, UR5, URZ, UP1, !UPT ;  /* 0x00000005ff077290 */ /* 0x000fe40008ffe4ff */
[----:B------:R-:W-:-:S07]  /*02f0*/  UIADD3.X UR5, UPT, UPT, URZ, UR5, URZ, UP0, !UPT ;  /* 0x00000005ff057290 */ /* 0x000fce00087fe4ff */
[----:B------:R3:W-:Y:S02]  /*0300*/  UTMACCTL.PF [UR6] ;  /* 0x00000000060079b9 */ /* 0x0007e40008040000 */
[----:B------:R3:W-:Y:S02]  /*0310*/  UTMACCTL.PF [UR4] ;  /* 0x00000000040079b9 */ /* 0x0007e40008040000 */
[----:B---3--:R-:W-:Y:S01]  /*0320*/  NOP ;  /* 0x0000000000007918 */ /* 0x008fe20000000000 */
.L_x_5:
[----:B------:R-:W-:Y:S05]  /*0330*/  BSYNC.RECONVERGENT B0 ;  /* 0x0000000000007941 */ /* 0x000fea0003800200 */
.L_x_4:
[----:B------:R-:W-:Y:S04]  /*0340*/  BSSY.RECONVERGENT B0, `(.L_x_6) ;  /* 0x000000a000007945 */ /* 0x000fe80003800200 */
        /* <DEDUP_REMOVED lines=9> */
.L_x_7:
[----:B------:R-:W-:Y:S05]  /*03e0*/  BSYNC.RECONVERGENT B0 ;  /* 0x0000000000007941 */ /* 0x000fea0003800200 */
.L_x_6:
[----:B------:R-:W3:Y:S01]  /*03f0*/  LDCU.64 UR4, c[0x0][0x988] ;  /* 0x00013100ff0477ac */ /* 0x000ee20008000a00 */
[----:B------:R-:W-:Y:S02]  /*0400*/  UISETP.EQ.U32.AND UP2, UPT, UR8, URZ, UPT ;  /* 0x000000ff0800728c */ /* 0x000fe4000bf42070 */
[----:B------:R-:W-:Y:S02]  /*0410*/  UPLOP3.LUT UP3, UPT, UPT, UPT, UPT, 0x80, 0x8 ;  /* 0x000000000008789c */ /* 0x000fe40003f6f070 */
[----:B---3--:R-:W-:-:S04]  /*0420*/  UISETP.NE.U32.AND UP0, UPT, UR4, URZ, UPT ;  /* 0x000000ff0400728c */ /* 0x008fc8000bf05070 */
[----:B------:R-:W-:-:S04]  /*0430*/  UISETP.NE.AND.EX UP1, UPT, UR5, URZ, UPT, UP0 ;  /* 0x000000ff0500728c */ /* 0x000fc8000bf25300 */
[----:B------:R-:W-:-:S04]  /*0440*/  UISETP.EQ.OR.EX UP4, UPT, UR9, URZ, !UP1, UP2 ;  /* 0x000000ff0900728c */ /* 0x000fc8000cf82720 */
[----:B------:R-:W-:-:S06]  /*0450*/  UP2UR UR4, UPR, URZ, 0x10 ;  /* 0x00000010ff047883 */ /* 0x000fcc0008000000 */
[----:B------:R-:W-:Y:S01]  /*0460*/  MOV R59, UR4 ;  /* 0x00000004003b7c02 */ /* 0x000fe20008000f00 */
[----:B------:R-:W-:Y:S06]  /*0470*/  BRA.U !UP4, `(.L_x_8) ;  /* 0x000000010c207547 */ /* 0x000fec000b800000 */
[----:B------:R-:W-:Y:S01]  /*0480*/  UISETP.NE.U32.AND UP2, UPT, UR8, URZ, UPT ;  /* 0x000000ff0800728c */ /* 0x000fe2000bf45070 */
[----:B-----5:R-:W-:Y:S01]  /*0490*/  FSETP.NEU.AND P0, PT, R27, RZ, PT ;  /* 0x000000ff1b00720b */ /* 0x020fe20003f0d000 */
[----:B------:R-:W-:Y:S02]  /*04a0*/  USEL UR4, URZ, 0xffffffff, UP1 ;  /* 0xffffffffff047887 */ /* 0x000fe40008800000 */
[----:B------:R-:W-:-:S10]  /*04b0*/  UISETP.NE.AND.EX UP2, UPT, UR9, URZ, UPT, UP2 ;  /* 0x000000ff0900728c */ /* 0x000fd4000bf45320 */
[----:B------:R-:W-:Y:S01]  /*04c0*/  VOTEU.ANY UP0, P0 ;  /* 0x0000000000ff7886 */ /* 0x000fe20000000100 */
[----:B------:R-:W-:-:S04]  /*04d0*/  @!UP2 USEL UR4, URZ, 0xffffffff, UP0 ;  /* 0xffffffffff04a887 */ /* 0x000fc80008000000 */
[----:B------:R-:W-:-:S04]  /*04e0*/  ULOP3.LUT UR4, UR4, 0x1, URZ, 0xc0, !UPT ;  /* 0x0000000104047892 */ /* 0x000fc8000f8ec0ff */
[----:B------:R-:W-:-:S11]  /*04f0*/  UISETP.NE.U32.AND UP3, UPT, UR4, 0x1, UPT ;  /* 0x000000010400788c */ /* 0x000fd6000bf65070 */
.L_x_8:
[----:B-1----:R-:W1:Y:S01]  /*0500*/  SHFL.IDX PT, R2, R56, RZ, 0x1f ;  /* 0x00001fff38027589 */ /* 0x002e6200000e0000 */
[----:B------:R-:W-:-:S04]  /*0510*/  UISETP.NE.AND UP0, UPT, UR18, 0x2, UPT ;  /* 0x000000021200788c */ /* 0x000fc8000bf05270 */
[----:B------:R-:W-:Y:S01]  /*0520*/  USEL UR55, URZ, 0x1, UP0 ;  /* 0x00000001ff377887 */ /* 0x000fe20008000000 */
[----:B-1----:R-:W-:-:S13]  /*0530*/  ISETP.NE.AND P0, PT, R2, RZ, PT ;  /* 0x000000ff0200720c */ /* 0x002fda0003f05270 */
[----:B------:R-:W-:Y:S05]  /*0540*/  @P0 BRA `(.L_x_9) ;  /* 0x0000000000680947 */ /* 0x000fea0003800000 */
[----:B------:R-:W1:Y:S01]  /*0550*/  S2UR UR4, SR_CgaCtaId ;  /* 0x00000000000479c3 */ /* 0x000e620000008800 */
[----:B------:R-:W-:Y:S01]  /*0560*/  UMOV UR5, 0x400 ;  /* 0x0000040000057882 */ /* 0x000fe20000000000 */
[----:B------:R-:W-:Y:S01]  /*0570*/  UMOV UR6, 0x1 ;  /* 0x0000000100067882 */ /* 0x000fe20000000000 */
[----:B------:R-:W-:Y:S01]  /*0580*/  ELECT P0, URZ, PT ;  /* 0x0000000000ff782f */ /* 0x000fe20003800000 */
[----:B------:R-:W-:-:S04]  /*0590*/  UIADD3 UR6, UPT, UPT, -UR6, 0x100000, URZ ;  /* 0x0010000006067890 */ /* 0x000fc8000fffe1ff */
[----:B------:R-:W-:Y:S02]  /*05a0*/  USHF.L.U32 UR7, UR6, 0xb, URZ ;  /* 0x0000000b06077899 */ /* 0x000fe400080006ff */
[----:B------:R-:W-:Y:S02]  /*05b0*/  USHF.L.U32 UR6, UR6, 0x1, URZ ;  /* 0x0000000106067899 */ /* 0x000fe400080006ff */
[----:B-1----:R-:W-:Y:S01]  /*05c0*/  ULEA UR4, UR4, UR5, 0x18 ;  /* 0x0000000504047291 */ /* 0x002fe2000f8ec0ff */
[----:B------:R-:W1:Y:S11]  /*05d0*/  FENCE.VIEW.ASYNC.S ;  /* 0x00000000000073c6 */ /* 0x000e760000000000 */
[----:B-1----:R1:W3:Y:S01]  /*05e0*/  SYNCS.EXCH.64 URZ, [UR4], UR6 ;  /* 0x0000000604ff75b2 */ /* 0x0022e20008000100 */
[----:B------:R1:W4:Y:S01]  /*05f0*/  SYNCS.EXCH.64 URZ, [UR4+0x40], UR6 ;  /* 0x0000400604ff75b2 */ /* 0x0003220008000100 */
[----:B------:R1:W1:Y:S01]  /*0600*/  SYNCS.EXCH.64 URZ, [UR4+0x8], UR6 ;  /* 0x0000080604ff75b2 */ /* 0x0002620008000100 */
        /* <DEDUP_REMOVED lines=13> */
[----:B------:R-:W-:Y:S01]  /*06e0*/  NOP ;  /* 0x0000000000007918 */ /* 0x000fe20000000000 */
.L_x_9:
[----:B------:R-:W2:Y:S01]  /*06f0*/  SHFL.IDX PT, R2, R56, RZ, 0x1f ;  /* 0x00001fff38027589 */ /* 0x000ea200000e0000 */
[----:B------:R-:W-:Y:S01]  /*0700*/  NOP ;  /* 0x0000000000007918 */ /* 0x000fe20000000000 */
[----:B--2---:R-:W-:-:S13]  /*0710*/  ISETP.NE.AND P0, PT, R2, 0x1, PT ;  /* 0x000000010200780c */ /* 0x004fda0003f05270 */
[----:B------:R-:W-:Y:S05]  /*0720*/  @P0 BRA `(.L_x_10) ;  /* 0x0000000000580947 */ /* 0x000fea0003800000 */
[----:B-1----:R-:W1:Y:S01]  /*0730*/  S2UR UR4, SR_CgaCtaId ;  /* 0x00000000000479c3 */ /* 0x002e620000008800 */
[----:B------:R-:W-:Y:S01]  /*0740*/  UMOV UR5, 0x400 ;  /* 0x0000040000057882 */ /* 0x000fe20000000000 */
[----:B------:R-:W-:Y:S01]  /*0750*/  UMOV UR8, 0x20 ;  /* 0x0000002000087882 */ /* 0x000fe20000000000 */
[----:B------:R-:W-:Y:S01]  /*0760*/  UMOV UR6, 0x80 ;  /* 0x0000008000067882 */ /* 0x000fe20000000000 */
[----:B------:R-:W-:-:S04]  /*0770*/  UIADD3 UR8, UPT, UPT, -UR8, 0x100000, URZ ;  /* 0x0010000008087890 */ /* 0x000fc8000fffe1ff */
[----:B------:R-:W-:Y:S02]  /*0780*/  USHF.L.U32 UR9, UR8, 0xb, URZ ;  /* 0x0000000b08097899 */ /* 0x000fe400080006ff */
[----:B------:R-:W-:Y:S02]  /*0790*/  USHF.L.U32 UR8, UR8, 0x1, URZ ;  /* 0x0000000108087899 */ /* 0x000fe400080006ff */
[----:B------:R-:W-:-:S04]  /*07a0*/  UIADD3 UR6, UPT, UPT, -UR6, 0x100000, URZ ;  /* 0x0010000006067890 */ /* 0x000fc8000fffe1ff */
[----:B------:R-:W-:Y:S02]  /*07b0*/  USHF.L.U32 UR7, UR6, 0xb, URZ ;  /* 0x0000000b06077899 */ /* 0x000fe400080006ff */
[----:B------:R-:W-:Y:S01]  /*07c0*/  USHF.L.U32 UR6, UR6, 0x1, URZ ;  /* 0x0000000106067899 */ /* 0x000fe200080006ff */
[----:B------:R-:W-:Y:S01]  /*07d0*/  ELECT P0, URZ, PT ;  /* 0x0000000000ff782f */ /* 0x000fe20003800000 */
[----:B-1----:R-:W-:Y:S01]  /*07e0*/  ULEA UR4, UR4, UR5, 0x18 ;  /* 0x0000000504047291 */ /* 0x002fe2000f8ec0ff */
[----:B------:R-:W1:Y:S11]  /*07f0*/  FENCE.VIEW.ASYNC.S ;  /* 0x00000000000073c6 */ /* 0x000e760000000000 */
[----:B-1----:R2:W1:Y:S01]  /*0800*/  SYNCS.EXCH.64 URZ, [UR4+0x80], UR8 ;  /* 0x0000800804ff75b2 */ /* 0x0024620008000100 */
[----:B------:R2:W1:Y:S01]  /*0810*/  SYNCS.EXCH.64 URZ, [UR4+0xa0], UR6 ;  /* 0x0000a00604ff75b2 */ /* 0x0004620008000100 */
[----:B------:R2:W1:Y:S01]  /*0820*/  SYNCS.EXCH.64 URZ, [UR4+0x88], UR8 ;  /* 0x0000880804ff75b2 */ /* 0x0004620008000100 */
[----:B------:R2:W1:Y:S01]  /*0830*/  SYNCS.EXCH.64 URZ, [UR4+0xa8], UR6 ;  /* 0x0000a80604ff75b2 */ /* 0x0004620008000100 */
[----:B------:R2:W1:Y:S01]  /*0840*/  SYNCS.EXCH.64 URZ, [UR4+0x90], UR8 ;  /* 0x0000900804ff75b2 */ /* 0x0004620008000100 */
[----:B------:R2:W1:Y:S01]  /*0850*/  SYNCS.EXCH.64 URZ, [UR4+0xb0], UR6 ;  /* 0x0000b00604ff75b2 */ /* 0x0004620008000100 */
[----:B------:R2:W1:Y:S01]  /*0860*/  SYNCS.EXCH.64 URZ, [UR4+0x98], UR8 ;  /* 0x0000980804ff75b2 */ /* 0x0004620008000100 */
[----:B------:R2:W1:Y:S02]  /*0870*/  SYNCS.EXCH.64 URZ, [UR4+0xb8], UR6 ;  /* 0x0000b80604ff75b2 */ /* 0x0004640008000100 */
[----:B--2---:R-:W-:Y:S01]  /*0880*/  NOP ;  /* 0x0000000000007918 */ /* 0x004fe20000000000 */
.L_x_10:
[----:B------:R-:W2:Y:S01]  /*0890*/  SHFL.IDX PT, R2, R56, RZ, 0x1f ;  /* 0x00001fff38027589 */ /* 0x000ea200000e0000 */
[----:B------:R-:W-:Y:S01]  /*08a0*/  NOP ;  /* 0x0000000000007918 */ /* 0x000fe20000000000 */
[----:B--2---:R-:W-:-:S13]  /*08b0*/  ISETP.NE.AND P0, PT, R2, 0x3, PT ;  /* 0x000000030200780c */ /* 0x004fda0003f05270 */
[----:B------:R-:W-:Y:S05]  /*08c0*/  @P0 BRA `(.L_x_11) ;  /* 0x0000000000300947 */ /* 0x000fea0003800000 */
[----:B-1----:R-:W1:Y:S01]  /*08d0*/  S2UR UR4, SR_CgaCtaId ;  /* 0x00000000000479c3 */ /* 0x002e620000008800 */
[----:B------:R-:W-:Y:S01]  /*08e0*/  UMOV UR6, 0x400 ;  /* 0x0000040000067882 */ /* 0x000fe20000000000 */
[----:B------:R-:W-:Y:S01]  /*08f0*/  UMOV UR5, 0x20 ;  /* 0x0000002000057882 */ /* 0x000fe20000000000 */
[----:B------:R-:W-:Y:S01]  /*0900*/  ELECT P0, URZ, PT ;  /* 0x0000000000ff782f */ /* 0x000fe20003800000 */
[----:B-1----:R-:W-:Y:S02]  /*0910*/  ULEA UR6, UR4, UR6, 0x18 ;  /* 0x0000000604067291 */ /* 0x002fe4000f8ec0ff */
[----:B------:R-:W-:-:S04]  /*0920*/  UIADD3 UR4, UPT, UPT, -UR5, 0x100000, URZ ;  /* 0x0010000005047890 */ /* 0x000fc8000fffe1ff */
[----:B------:R-:W-:Y:S02]  /*0930*/  USHF.L.U32 UR5, UR4, 0xb, URZ ;  /* 0x0000000b04057899 */ /* 0x000fe400080006ff */
[----:B------:R-:W-:Y:S01]  /*0940*/  USHF.L.U32 UR4, UR4, 0x1, URZ ;  /* 0x0000000104047899 */ /* 0x000fe200080006ff */
[----:B------:R-:W1:Y:S11]  /*0950*/  FENCE.VIEW.ASYNC.S ;  /* 0x00000000000073c6 */ /* 0x000e760000000000 */
[----:B-1----:R2:W1:Y:S01]  /*0960*/  SYNCS.EXCH.64 URZ, [UR6+0xc0], UR4 ;  /* 0x0000c00406ff75b2 */ /* 0x0024620008000100 */
[----:B------:R2:W1:Y:S02]  /*0970*/  SYNCS.EXCH.64 URZ, [UR6+0xc8], UR4 ;  /* 0x0000c80406ff75b2 */ /* 0x0004640008000100 */
[----:B--2---:R-:W-:Y:S01]  /*0980*/  NOP ;  /* 0x0000000000007918 */ /* 0x004fe20000000000 */
.L_x_11:
[----:B------:R-:W2:Y:S01]  /*0990*/  SHFL.IDX PT, R2, R56, RZ, 0x1f ;  /* 0x00001fff38027589 */ /* 0x000ea200000e0000 */
[----:B------:R-:W-:Y:S01]  /*09a0*/  NOP ;  /* 0x0000000000007918 */ /* 0x000fe20000000000 */
[----:B--2---:R-:W-:-:S13]  /*09b0*/  ISETP.NE.AND P0, PT, R2, 0x4, PT ;  /* 0x000000040200780c */ /* 0x004fda0003f05270 */
[----:B------:R-:W-:Y:S05]  /*09c0*/  @P0 BRA `(.L_x_12) ;  /* 0x0000000000440947 */ /* 0x000fea0003800000 */
[----:B-1----:R-:W1:Y:S01]  /*09d0*/  S2UR UR6, SR_CgaCtaId ;  /* 0x00000000000679c3 */ /* 0x002e620000008800 */
[----:B------:R-:W-:Y:S01]  /*09e0*/  UMOV UR4, 0x100 ;  /* 0x0000010000047882 */ /* 0x000fe20000000000 */
[----:B------:R-:W-:Y:S01]  /*09f0*/  UMOV UR5, 0x400 ;  /* 0x0000040000057882 */ /* 0x000fe20000000000 */
[----:B------:R-:W-:Y:S01]  /*0a00*/  USEL UR4, UR4, 0xe0, UP3 ;  /* 0x000000e004047887 */ /* 0x000fe20009800000 */
[----:B------:R-:W-:Y:S01]  /*0a10*/  UMOV UR8, 0x1 ;  /* 0x0000000100087882 */ /* 0x000fe20000000000 */
[----:B------:R-:W-:Y:S01]  /*0a20*/  ELECT P0, URZ, PT ;  /* 0x0000000000ff782f */ /* 0x000fe20003800000 */
[----:B------:R-:W-:-:S04]  /*0a30*/  UIADD3 UR8, UPT, UPT, -UR8, 0x100000, URZ ;  /* 0x0010000008087890 */ /* 0x000fc8000fffe1ff */
[----:B------:R-:W-:Y:S02]  /*0a40*/  USHF.L.U32 UR9, UR8, 0xb, URZ ;  /* 0x0000000b08097899 */ /* 0x000fe400080006ff */
[----:B------:R-:W-:Y:S02]  /*0a50*/  USHF.L.U32 UR8, UR8, 0x1, URZ ;  /* 0x0000000108087899 */ /* 0x000fe400080006ff */
[----:B-1----:R-:W-:Y:S02]  /*0a60*/  ULEA UR6, UR6, UR5, 0x18 ;  /* 0x0000000506067291 */ /* 0x002fe4000f8ec0ff */
[----:B------:R-:W-:-:S04]  /*0a70*/  UIADD3 UR4, UPT, UPT, -UR4, 0x100000, URZ ;  /* 0x0010000004047890 */ /* 0x000fc8000fffe1ff */
[----:B------:R-:W-:Y:S02]  /*0a80*/  USHF.L.U32 UR5, UR4, 0xb, URZ ;  /* 0x0000000b04057899 */ /* 0x000fe400080006ff */
[----:B------:R-:W-:Y:S01]  /*0a90*/  USHF.L.U32 UR4, UR4, 0x1, URZ ;  /* 0x0000000104047899 */ /* 0x000fe200080006ff */
[----:B------:R-:W1:Y:S03]  /*0aa0*/  FENCE.VIEW.ASYNC.S ;  /* 0x00000000000073c6 */ /* 0x000e660000000000 */
[----:B-1----:R2:W1:Y:S08]  /*0ab0*/  SYNCS.EXCH.64 URZ, [UR6+0xd0], UR8 ;  /* 0x0000d00806ff75b2 */ /* 0x0024700008000100 */
[----:B------:R2:W1:Y:S02]  /*0ac0*/  SYNCS.EXCH.64 URZ, [UR6+0xd8], UR4 ;  /* 0x0000d80406ff75b2 */ /* 0x0004640008000100 */
[----:B--2---:R-:W-:Y:S01]  /*0ad0*/  NOP ;  /* 0x0000000000007918 */ /* 0x004fe20000000000 */
.L_x_12:
[----:B------:R-:W2:Y:S01]  /*0ae0*/  SHFL.IDX PT, R2, R56, RZ, 0x1f ;  /* 0x00001fff38027589 */ /* 0x000ea200000e0000 */
[----:B------:R-:W1:Y:S01]  /*0af0*/  S2UR UR28, SR_CTAID.X ;  /* 0x00000000001c79c3 */ /* 0x000e620000002500 */
[----:B------:R-:W-:-:S07]  /*0b00*/  NOP ;  /* 0x0000000000007918 */ /* 0x000fce0000000000 */
[----:B------:R-:W1:Y:S01]  /*0b10*/  S2UR UR21, SR_CTAID.Y ;  /* 0x00000000001579c3 */ /* 0x000e620000002600 */
[----:B--2---:R-:W-:-:S13]  /*0b20*/  ISETP.NE.AND P0, PT, R2, 0x5, PT ;  /* 0x000000050200780c */ /* 0x004fda0003f05270 */
[----:B-1----:R-:W-:Y:S05]  /*0b30*/  @P0 BRA `(.L_x_13) ;  /* 0x0000000000480947 */ /* 0x002fea0003800000 */
[----:B------:R-:W1:Y:S01]  /*0b40*/  S2UR UR4, SR_CgaCtaId ;  /* 0x00000000000479c3 */ /* 0x000e620000008800 */
        /* <DEDUP_REMOVED lines=12> */
[----:B-1----:R1:W2:Y:S01]  /*0c10*/  SYNCS.EXCH.64 URZ, [UR4+0xe0], UR8 ;  /* 0x0000e00804ff75b2 */ /* 0x0022a20008000100 */
[----:B------:R1:W1:Y:S01]  /*0c20*/  SYNCS.EXCH.64 URZ, [UR4+0xf0], UR6 ;  /* 0x0000f00604ff75b2 */ /* 0x0002620008000100 */
[----:B------:R1:W1:Y:S01]  /*0c30*/  SYNCS.EXCH.64 URZ, [UR4+0xe8], UR8 ;  /* 0x0000e80804ff75b2 */ /* 0x0002620008000100 */
[----:B------:R1:W1:Y:S01]  /*0c40*/  SYNCS.EXCH.64 URZ, [UR4+0xf8], UR6 ;  /* 0x0000f80604ff75b2 */ /* 0x0002620008000100 */
[----:B------:R-:W-:Y:S01]  /*0c50*/  NOP ;  /* 0x0000000000007918 */ /* 0x000fe20000000000 */
.L_x_13:
[----:B------:R-:W-:-:S05]  /*0c60*/  CS2R.32 R49, SR_CgaSize ;  /* 0x0000000000317805 */ /* 0x000fca0000008a00 */
[----:B------:R-:W-:-:S05]  /*0c70*/  IMAD R49, R49, -0xa0, RZ ;  /* 0xffffff6031317824 */ /* 0x000fca00078e02ff */
[----:B------:R-:W-:-:S14]  /*0c80*/  R2UR UR5, R49 ;  /* 0x00000000310572ca */ /* 0x000fdc00000e0000 */
[----:B------:R-:W3:Y:S01]  /*0c90*/  LDCU UR5, c[0x0][UR5+0x2b0] ;  /* 0x00005600050577ac */ /* 0x000ee20008000800 */
[----:B------:R-:W-:Y:S02]  /*0ca0*/  I2FP.F32.U32 R49, UR28 ;  /* 0x0000001c00317c45 */ /* 0x000fe40008201000 */
[----:B------:R-:W-:-:S05]  /*0cb0*/  CS2R.32 R3, SR_CgaSize ;  /* 0x0000000000037805 */ /* 0x000fca0000008a00 */
[----:B------:R-:W-:-:S06]  /*0cc0*/  IMAD R3, R3, -0xa0, RZ ;  /* 0xffffff6003037824 */ /* 0x000fcc00078e02ff */
[----:B------:R-:W4:Y:S01]  /*0cd0*/  LDC R3, c[0x0][R3+0x2a0] ;  /* 0x0000a80003037b82 */ /* 0x000f220000000800 */
[----:B------:R-:W-:Y:S02]  /*0ce0*/  I2FP.F32.U32 R48, UR21 ;  /* 0x0000001500307c45 */ /* 0x000fe40008201000 */
[----:B------:R-:W-:-:S05]  /*0cf0*/  CS2R.32 R2, SR_CgaSize ;  /* 0x0000000000027805 */ /* 0x000fca0000008a00 */
[----:B------:R-:W-:-:S05]  /*0d00*/  IMAD R2, R2, -0xa0, RZ ;  /* 0xffffff6002027824 */ /* 0x000fca00078e02ff */
[----:B-1----:R-:W-:-:S14]  /*0d10*/  R2UR UR4, R2 ;  /* 0x00000000020472ca */ /* 0x002fdc00000e0000 */
[----:B------:R-:W1:Y:S01]  /*0d20*/  LDCU UR4, c[0x0][UR4+0x2b4] ;  /* 0x00005680040477ac */ /* 0x000e620008000800 */
[----:B------:R-:W-:Y:S01]  /*0d30*/  NOP ;  /* 0x0000000000007918 */ /* 0x000fe20000000000 */
[----:B------:R-:W2:Y:S01]  /*0d40*/  LDCU UR19, c[0x0][0xc24] ;  /* 0x00018480ff1377ac */ /* 0x000ea20008000800 */
[----:B------:R-:W-:-:S05]  /*0d50*/  CS2R.32 R2, SR_CgaSize ;  /* 0x0000000000027805 */ /* 0x000fca0000008a00 */
[----:B------:R-:W-:-:S06]  /*0d60*/  IMAD R2, R2, -0xa0, RZ ;  /* 0xffffff6002027824 */ /* 0x000fcc00078e02ff */
[----:B------:R-:W4:Y:S01]  /*0d70*/  LDC R2, c[0x0][R2+0x2a4] ;  /* 0x0000a90002027b82 */ /* 0x000f220000000800 */
[----:B---3--:R-:W-:-:S07]  /*0d80*/  FMUL R49, R49, UR5 ;  /* 0x0000000531317c20 */ /* 0x008fce0008400000 */
[----:B------:R-:W3:Y:S01]  /*0d90*/  S2UR UR50, SR_CTAID.Z ;  /* 0x00000000003279c3 */ /* 0x000ee20000002700 */
[----:B-1----:R-:W-:Y:S01]  /*0da0*/  FMUL R48, R48, UR4 ;  /* 0x0000000430307c20 */ /* 0x002fe20008400000 */
[----:B------:R-:W1:Y:S01]  /*0db0*/  F2I.U32.TRUNC.NTZ R49, R49 ;  /* 0x0000003100317305 */ /* 0x000e62000020f000 */
[----:B--2---:R-:W-:-:S07]  /*0dc0*/  UISETP.GE.AND UP0, UPT, UR19, 0x1, UPT ;  /* 0x000000011300788c */ /* 0x004fce000bf06270 */
[----:B------:R-:W2:Y:S01]  /*0dd0*/  F2I.U32.TRUNC.NTZ R48, R48 ;  /* 0x0000003000307305 */ /* 0x000ea2000020f000 */
[----:B-1----:R-:W-:-:S05]  /*0de0*/  IADD3 R49, PT, PT, -R49, RZ, RZ ;  /* 0x000000ff31317210 */ /* 0x002fca0007ffe1ff */
[----:B----4-:R-:W-:Y:S01]  /*0df0*/  IMAD R49, R3, R49, UR28 ;  /* 0x0000001c03317e24 */ /* 0x010fe2000f8e0231 */
[----:B--2---:R-:W-:-:S05]  /*0e00*/  IADD3 R48, PT, PT, -R48, RZ, RZ ;  /* 0x000000ff30307210 */ /* 0x004fca0007ffe1ff */
[----:B------:R-:W-:Y:S01]  /*0e10*/  IMAD R48, R2, R48, UR21 ;  /* 0x0000001502307e24 */ /* 0x000fe2000f8e0230 */
[----:B------:R-:W-:Y:S06]  /*0e20*/  BAR.SYNC.DEFER_BLOCKING 0x0 ;  /* 0x0000000000007b1d */ /* 0x000fec0000010000 */
[----:B---3--:R-:W-:Y:S05]  /*0e30*/  BRA.U !UP0, `(.L_x_14) ;  /* 0x0000000108d47547 */ /* 0x008fea000b800000 */
[----:B------:R-:W1:Y:S01]  /*0e40*/  LDCU.128 UR24, c[0x0][0xc10] ;  /* 0x00018200ff1877ac */ /* 0x000e620008000c00 */
[----:B------:R-:W2:Y:S01]  /*0e50*/  LDCU UR6, c[0x0][0x370] ;  /* 0x00006e00ff0677ac */ /* 0x000ea20008000800 */
[----:B------:R-:W3:Y:S01]  /*0e60*/  LDCU UR4, c[0x0][0x374] ;  /* 0x00006e80ff0477ac */ /* 0x000ee20008000800 */
[----:B------:R-:W4:Y:S01]  /*0e70*/  LDCU UR20, c[0x0][0xc0c] ;  /* 0x00018180ff1477ac */ /* 0x000f220008000800 */
[----:B------:R-:W4:Y:S01]  /*0e80*/  LDCU UR5, c[0x0][0xc20] ;  /* 0x00018400ff0577ac */ /* 0x000f220008000800 */
[----:B------:R-:W4:Y:S01]  /*0e90*/  LDCU.64 UR16, c[0x0][0xc28] ;  /* 0x00018500ff1077ac */ /* 0x000f220008000a00 */
[----:B-1----:R-:W-:Y:S02]  /*0ea0*/  UISETP.NE.AND UP0, UPT, UR26, 0x1, UPT ;  /* 0x000000011a00788c */ /* 0x002fe4000bf05270 */
[----:B---3--:R-:W-:Y:S02]  /*0eb0*/  UIMAD.WIDE.U32 UR8, UR4, UR27, URZ ;  /* 0x0000001b040872a5 */ /* 0x008fe4000f8e00ff */
[----:B--2---:R-:W-:-:S02]  /*0ec0*/  UIMAD.WIDE.U32 UR10, UR6, UR24, URZ ;  /* 0x00000018060a72a5 */ /* 0x004fc4000f8e00ff */
[----:B----4-:R-:W-:Y:S02]  /*0ed0*/  UISETP.NE.AND UP2, UPT, UR20, 0x1, UPT ;  /* 0x000000011400788c */ /* 0x010fe4000bf45270 */
[----:B------:R-:W-:Y:S01]  /*0ee0*/  UISETP.NE.AND UP4, UPT, UR19, 0x1, UPT ;  /* 0x000000011300788c */ /* 0x000fe2000bf85270 */
[----:B------:R-:W-:Y:S02]  /*0ef0*/  UMOV UR8, UR9 ;  /* 0x0000000900087c82 */ /* 0x000fe40008000000 */
[----:B------:R-:W-:Y:S01]  /*0f00*/  UMOV UR10, UR11 ;  /* 0x0000000b000a7c82 */ /* 0x000fe20008000000 */
[----:B------:R-:W-:Y:S02]  /*0f10*/  @UP0 USHF.R.U32.HI UR4, URZ, UR5, UR8 ;  /* 0x00000005ff040299 */ /* 0x000fe40008011608 */
[----:B------:R-:W-:Y:S02]  /*0f20*/  UIMAD.WIDE.U32 UR12, UR21, UR27, URZ ;  /* 0x0000001b150c72a5 */ /* 0x000fe4000f8e00ff */
[----:B------:R-:W-:-:S02]  /*0f30*/  UIMAD.WIDE.U32 UR8, UR4, UR16, URZ ;  /* 0x00000010040872a5 */ /* 0x000fc4000f8e00ff */
[----:B------:R-:W-:Y:S02]  /*0f40*/  @UP2 USHF.R.U32.HI UR6, URZ, UR25, UR10 ;  /* 0x00000019ff062299 */ /* 0x000fe4000801160a */
[----:B------:R-:W-:Y:S02]  /*0f50*/  UIMAD.WIDE.U32 UR14, UR28, UR24, URZ ;  /* 0x000000181c0e72a5 */ /* 0x000fe4000f8e00ff */
[----:B------:R-:W-:Y:S01]  /*0f60*/  UIMAD.WIDE.U32 UR10, UR6, UR16, URZ ;  /* 0x00000010060a72a5 */ /* 0x000fe2000f8e00ff */
[----:B------:R-:W-:Y:S01]  /*0f70*/  UMOV UR12, UR13 ;  /* 0x0000000d000c7c82 */ /* 0x000fe20008000000 */
[----:B------:R-:W-:Y:S01]  /*0f80*/  UMOV UR8, UR9 ;  /* 0x0000000900087c82 */ /* 0x000fe20008000000 */
[----:B------:R-:W-:Y:S02]  /*0f90*/  USHF.R.U32.HI UR12, URZ, UR5, UR12 ;  /* 0x00000005ff0c7299 */ /* 0x000fe4000801160c */
[----:B------:R-:W-:Y:S01]  /*0fa0*/  @UP4 USHF.R.U32.HI UR4, URZ, UR17, UR8 ;  /* 0x00000011ff044299 */ /* 0x000fe20008011608 */
[----:B------:R-:W-:Y:S01]  /*0fb0*/  UMOV UR14, UR15 ;  /* 0x0000000f000e7c82 */ /* 0x000fe20008000000 */
[----:B------:R-:W-:Y:S01]  /*0fc0*/  UMOV UR10, UR11 ;  /* 0x0000000b000a7c82 */ /* 0x000fe20008000000 */
[----:B------:R-:W-:-:S02]  /*0fd0*/  USHF.R.U32.HI UR14, URZ, UR25, UR14 ;  /* 0x00000019ff0e7299 */ /* 0x000fc4000801160e */
[----:B------:R-:W-:Y:S02]  /*0fe0*/  USEL UR5, UR21, UR12, !UP0 ;  /* 0x0000000c15057287 */ /* 0x000fe4000c000000 */
[----:B------:R-:W-:Y:S02]  /*0ff0*/  @UP4 USHF.R.U32.HI UR6, URZ, UR17, UR10 ;  /* 0x00000011ff064299 */ /* 0x000fe4000801160a */
[----:B------:R-:W-:Y:S02]  /*1000*/  UIMAD UR7, UR4, UR19, URZ ;  /* 0x00000013040772a4 */ /* 0x000fe4000f8e02ff */
[----:B------:R-:W-:Y:S02]  /*1010*/  USEL UR4, UR28, UR14, !UP2 ;  /* 0x0000000e1c047287 */ /* 0x000fe4000d000000 */
[----:B------:R-:W-:Y:S02]  /*1020*/  UIMAD UR10, UR6, UR19, URZ ;  /* 0x00000013060a72a4 */ /* 0x000fe4000f8e02ff */
[----:B------:R-:W-:-:S02]  /*1030*/  UISETP.GE.AND UP0, UPT, UR5, UR7, UPT ;  /* 0x000000070500728c */ /* 0x000fc4000bf06270 */
[----:B------:R-:W-:Y:S02]  /*1040*/  UIMAD.WIDE.U32 UR8, UR5, UR16, URZ ;  /* 0x00000010050872a5 */ /* 0x000fe4000f8e00ff */
[----:B------:R-:W-:Y:S02]  /*1050*/  UISETP.GE.OR UP0, UPT, UR4, UR10, UP0 ;  /* 0x0000000a0400728c */ /* 0x000fe40008706670 */
[----:B------:R-:W-:Y:S02]  /*1060*/  UIMAD.WIDE.U32 UR10, UR4, UR16, URZ ;  /* 0x00000010040a72a5 */ /* 0x000fe4000f8e00ff */
[----:B------:R-:W-:Y:S01]  /*1070*/  UIADD3 UR10, UPT, UPT, -UR4, URZ, URZ ;  /* 0x000000ff040a7290 */ /* 0x000fe2000fffe1ff */
[----:B------:R-:W-:Y:S01]  /*1080*/  UMOV UR8, UR9 ;  /* 0x0000000900087c82 */ /* 0x000fe20008000000 */
[----:B------:R-:W-:Y:S02]  /*1090*/  UIADD3 UR9, UPT, UPT, -UR5, URZ, URZ ;  /* 0x000000ff05097290 */ /* 0x000fe4000fffe1ff */
[----:B------:R-:W-:-:S03]  /*10a0*/  USHF.R.U32.HI UR8, URZ, UR17, UR8 ;  /* 0x00000011ff087299 */ /* 0x000fc60008011608 */
[----:B------:R-:W-:Y:S01]  /*10b0*/  @!UP0 UMOV UR7, UR11 ;  /* 0x0000000b00078c82 */ /* 0x000fe20008000000 */
[----:B------:R-:W-:Y:S02]  /*10c0*/  UIMAD UR21, UR26, UR9, UR21 ;  /* 0x000000091a1572a4 */ /* 0x000fe4000f8e0215 */
[----:B------:R-:W-:Y:S02]  /*10d0*/  USEL UR8, UR5, UR8, !UP4 ;  /* 0x0000000805087287 */ /* 0x000fe4000e000000 */
[----:B------:R-:W-:Y:S02]  /*10e0*/  @!UP0 USHF.R.U32.HI UR7, URZ, UR17, UR7 ;  /* 0x00000011ff078299 */ /* 0x000fe40008011607 */
[----:B------:R-:W-:Y:S02]  /*10f0*/  UIADD3 UR9, UPT, UPT, -UR8, URZ, URZ ;  /* 0x000000ff08097290 */ /* 0x000fe4000fffe1ff */
[----:B------:R-:W-:Y:S02]  /*1100*/  @!UP0 USEL UR7, UR4, UR7, !UP4 ;  /* 0x0000000704078287 */ /* 0x000fe4000e000000 */
[----:B------:R-:W-:-:S02]  /*1110*/  UIMAD UR9, UR19, UR9, UR5 ;  /* 0x00000009130972a4 */ /* 0x000fc4000f8e0205 */
[----:B------:R-:W-:Y:S02]  /*1120*/  @!UP0 UIADD3 UR8, UPT, UPT, UR8, -UR7, URZ ;  /* 0x8000000708088290 */ /* 0x000fe4000fffe0ff */
[----:B------:R-:W-:Y:S02]  /*1130*/  @!UP0 UIMAD UR7, UR9, UR6, UR7 ;  /* 0x00000006090782a4 */ /* 0x000fe4000f8e0207 */
[----:B------:R-:W-:Y:S02]  /*1140*/  @!UP0 UIMAD UR5, UR8, UR19, UR4 ;  /* 0x00000013080582a4 */ /* 0x000fe4000f8e0204 */
[----:B------:R-:W-:Y:S02]  /*1150*/  UIMAD UR6, UR20, UR10, UR28 ;  /* 0x0000000a140672a4 */ /* 0x000fe4000f8e021c */
[----:B------:R-:W-:Y:S01]  /*1160*/  UIMAD UR21, UR5, UR26, UR21 ;  /* 0x0000001a051572a4 */ /* 0x000fe2000f8e0215 */
[----:B------:R-:W-:Y:S02]  /*1170*/  @!UP0 UMOV UR4, UR7 ;  /* 0x0000000700048c82 */ /* 0x000fe40008000000 */
[----:B------:R-:W-:-:S12]  /*1180*/  UIMAD UR28, UR4, UR20, UR6 ;  /* 0x00000014041c72a4 */ /* 0x000fd8000f8e0206 */
.L_x_14:
[----:B------:R-:W1:Y:S02]  /*1190*/  LDCU UR4, c[0x0][0xc30] ;  /* 0x00018600ff0477ac */ /* 0x000e640008000800 */
[----:B-1----:R-:W-:-:S09]  /*11a0*/  UISETP.NE.AND UP0, UPT, UR4, 0x1, UPT ;  /* 0x000000010400788c */ /* 0x002fd2000bf05270 */
[----:B------:R-:W-:Y:S05]  /*11b0*/  BRA.U UP0, `(.L_x_15) ;  /* 0x0000000100447547 */ /* 0x000fea000b800000 */
[----:B------:R-:W1:Y:S01]  /*11c0*/  LDCU.128 UR8, c[0x0][0xc10] ;  /* 0x00018200ff0877ac */ /* 0x000e620008000c00 */
[----:B------:R-:W2:Y:S01]  /*11d0*/  LDCU UR12, c[0x0][0xc0c] ;  /* 0x00018180ff0c77ac */ /* 0x000ea20008000800 */
[----:B------:R-:W3:Y:S01]  /*11e0*/  LDCU UR13, c[0x0][0xc20] ;  /* 0x00018400ff0d77ac */ /* 0x000ee20008000800 */
[----:B-1----:R-:W-:Y:S02]  /*11f0*/  UIMAD.WIDE.U32 UR6, UR28, UR8, URZ ;  /* 0x000000081c0672a5 */ /* 0x002fe4000f8e00ff */
[----:B------:R-:W-:Y:S02]  /*1200*/  UIMAD.WIDE.U32 UR4, UR21, UR11, URZ ;  /* 0x0000000b150472a5 */ /* 0x000fe4000f8e00ff */
[----:B--2---:R-:W-:Y:S02]  /*1210*/  UISETP.NE.AND UP2, UPT, UR12, 0x1, UPT ;  /* 0x000000010c00788c */ /* 0x004fe4000bf45270 */
[----:B------:R-:W-:Y:S01]  /*1220*/  UISETP.NE.AND UP0, UPT, UR10, 0x1, UPT ;  /* 0x000000010a00788c */ /* 0x000fe2000bf05270 */
[----:B------:R-:W-:-:S02]  /*1230*/  UMOV UR6, UR7 ;  /* 0x0000000700067c82 */ /* 0x000fc40008000000 */
[----:B------:R-:W-:Y:S01]  /*1240*/  UMOV UR4, UR5 ;  /* 0x0000000500047c82 */ /* 0x000fe20008000000 */
[----:B------:R-:W-:Y:S02]  /*1250*/  USHF.R.U32.HI UR6, URZ, UR9, UR6 ;  /* 0x00000009ff067299 */ /* 0x000fe40008011606 */
[----:B---3--:R-:W-:Y:S02]  /*1260*/  USHF.R.U32.HI UR4, URZ, UR13, UR4 ;  /* 0x0000000dff047299 */ /* 0x008fe40008011604 */
[----:B------:R-:W-:Y:S02]  /*1270*/  USEL UR5, UR28, UR6, !UP2 ;  /* 0x000000061c057287 */ /* 0x000fe4000d000000 */
[----:B------:R-:W-:-:S04]  /*1280*/  USEL UR4, UR21, UR4, !UP0 ;  /* 0x0000000415047287 */ /* 0x000fc8000c000000 */
[----:B------:R-:W-:Y:S02]  /*1290*/  UIADD3 UR6, UPT, UPT, UR5, -UR4, URZ ;  /* 0x8000000405067290 */ /* 0x000fe4000fffe0ff */
[----:B------:R-:W-:Y:S02]  /*12a0*/  UIADD3 UR4, UPT, UPT, -UR5, UR4, URZ ;  /* 0x0000000405047290 */ /* 0x000fe4000fffe1ff */
[----:B------:R-:W-:Y:S02]  /*12b0*/  UIMAD UR21, UR6, UR10, UR21 ;  /* 0x0000000a061572a4 */ /* 0x000fe4000f8e0215 */
[----:B------:R-:W-:-:S12]  /*12c0*/  UIMAD UR28, UR4, UR12, UR28 ;  /* 0x0000000c041c72a4 */ /* 0x000fd8000f8e021c */
.L_x_15:
[----:B------:R-:W-:Y:S01]  /*12d0*/  BAR.SYNC.DEFER_BLOCKING 0x0 ;  /* 0x0000000000007b1d */ /* 0x000fe20000010000 */
[----:B------:R-:W-:Y:S01]  /*12e0*/  UISETP.NE.AND UP0, UPT, UR18, 0x2, UPT ;  /* 0x000000021200788c */ /* 0x000fe2000bf05270 */
[----:B------:R-:W-:Y:S02]  /*12f0*/  ISETP.NE.OR P3, PT, R0, 0x2, !P3 ;  /* 0x000000020000780c */ /* 0x000fe40005f65670 */
[----:B------:R-:W-:Y:S02]  /*1300*/  LOP3.LUT R0, R54, 0x1f, RZ, 0xc0, !PT ;  /* 0x0000001f36007812 */ /* 0x000fe400078ec0ff */
[----:B------:R-:W1:Y:S04]  /*1310*/  LDCU UR39, c[0x0][0xc24] ;  /* 0x00018480ff2777ac */ /* 0x000e680008000800 */
[----:B------:R-:W-:Y:S05]  /*1320*/  BRA.U UP0, `(.L_x_16) ;  /* 0x0000002100387547 */ /* 0x000fea000b800000 */
[----:B------:R-:W2:Y:S01]  /*1330*/  LDCU UR7, c[0x0][0x394] ;  /* 0x00007280ff0777ac */ /* 0x000ea20008000800 */
[----:B------:R-:W-:Y:S01]  /*1340*/  PLOP3.LUT P1, PT, PT, PT, UP3, 0x80, 0x8 ;  /* 0x000000000008781c */ /* 0x000fe20003f2f038 */
[----:B------:R-:W-:Y:S01]  /*1350*/  IMAD.MOV.U32 R2, RZ, RZ, RZ ;  /* 0x000000ffff027224 */ /* 0x000fe200078e00ff */
[----:B------:R-:W-:Y:S01]  /*1360*/  ISETP.EQ.OR P2, PT, R0, RZ, P3 ;  /* 0x000000ff0000720c */ /* 0x000fe20001f42670 */
[----:B------:R-:W3:Y:S01]  /*1370*/  LDCU UR6, c[0x0][0x5d8] ;  /* 0x0000bb00ff0677ac */ /* 0x000ee20008000800 */
[----:B------:R-:W-:Y:S01]  /*1380*/  PLOP3.LUT P1, PT, P1, PT, PT, 0x8, 0x80 ;  /* 0x000000000080781c */ /* 0x000fe20000f2e170 */
[----:B------:R-:W4:Y:S01]  /*1390*/  LDCU UR64, c[0x0][0x370] ;  /* 0x00006e00ff4077ac */ /* 0x000f220008000800 */
[----:B------:R-:W1:Y:S01]  /*13a0*/  LDCU.64 UR54, c[0x0][0x348] ;  /* 0x00006900ff3677ac */ /* 0x000e620008000a00 */
[----:B------:R-:W1:Y:S01]  /*13b0*/  LDCU UR63, c[0x0][0x374] ;  /* 0x00006e80ff3f77ac */ /* 0x000e620008000800 */
[----:B--2---:R-:W-:Y:S02]  /*13c0*/  UIADD3 UR5, UPT, UPT, UR7, 0x3f, URZ ;  /* 0x0000003f07057890 */ /* 0x004fe4000fffe0ff */
[----:B---3--:R-:W-:-:S02]  /*13d0*/  UIADD3 UR6, UPT, UPT, UR6, 0x7f, URZ ;  /* 0x0000007f06067890 */ /* 0x008fc4000fffe0ff */
[----:B------:R-:W-:Y:S02]  /*13e0*/  USHF.R.S32.HI UR4, URZ, 0x1f, UR5 ;  /* 0x0000001fff047899 */ /* 0x000fe40008011405 */
[----:B------:R-:W-:Y:S02]  /*13f0*/  UIADD3 UR68, UPT, UPT, UR7, 0x7e, URZ ;  /* 0x0000007e07447890 */ /* 0x000fe4000fffe0ff */
[----:B------:R-:W-:Y:S02]  /*1400*/  ULEA.HI UR4, UR4, UR5, URZ, 0x6 ;  /* 0x0000000504047291 */ /* 0x000fe4000f8f30ff */
[----:B------:R-:W-:Y:S02]  /*1410*/  UIADD3 UR5, UPT, UPT, UR7, -0x1, URZ ;  /* 0xffffffff07057890 */ /* 0x000fe4000fffe0ff */
[----:B------:R-:W-:Y:S02]  /*1420*/  USHF.R.S32.HI UR66, URZ, 0x6, UR4 ;  /* 0x00000006ff427899 */ /* 0x000fe40008011404 */
[----:B------:R-:W-:-:S02]  /*1430*/  UISETP.GE.U32.AND UP1, UPT, UR5, -0x7f, UPT ;  /* 0xffffff810500788c */ /* 0x000fc4000bf26070 */
[----:B------:R-:W-:Y:S02]  /*1440*/  UISETP.LT.U32.AND UP0, UPT, UR66, 0x8, UPT ;  /* 0x000000084200788c */ /* 0x000fe4000bf01070 */
[----:B------:R-:W-:Y:S02]  /*1450*/  USHF.R.S32.HI UR4, URZ, 0x1f, UR6 ;  /* 0x0000001fff047899 */ /* 0x000fe40008011406 */
[----:B------:R-:W-:Y:S02]  /*1460*/  USEL UR65, UR66, 0x8, UP0 ;  /* 0x0000000842417887 */ /* 0x000fe40008000000 */
[----:B------:R-:W-:Y:S02]  /*1470*/  ULEA.HI UR4, UR4, UR6, URZ, 0x7 ;  /* 0x0000000604047291 */ /* 0x000fe4000f8f38ff */
[----:B------:R-:W-:Y:S02]  /*1480*/  UIADD3 UR52, UPT, UPT, UR65, -0x1, URZ ;  /* 0xffffffff41347890 */ /* 0x000fe4000fffe0ff */
[----:B------:R-:W-:-:S02]  /*1490*/  @UP1 UIADD3 UR52, UPT, UPT, UR65, URZ, URZ ;  /* 0x000000ff41341290 */ /* 0x000fc4000fffe0ff */
[----:B------:R-:W-:Y:S02]  /*14a0*/  USHF.R.S32.HI UR62, URZ, 0x7, UR4 ;  /* 0x00000007ff3e7899 */ /* 0x000fe40008011404 */
[----:B------:R-:W-:Y:S02]  /*14b0*/  UIADD3 UR67, UPT, UPT, UR66, -UR65, URZ ;  /* 0x8000004142437290 */ /* 0x000fe4000fffe0ff */
[----:B------:R-:W-:Y:S01]  /*14c0*/  UIADD3 UR52, UPT, UPT, UR52, 0x1, URZ ;  /* 0x0000000134347890 */ /* 0x000fe2000fffe0ff */
[----:B------:R-:W-:Y:S01]  /*14d0*/  UMOV UR38, 0x1 ;  /* 0x0000000100267882 */ /* 0x000fe20000000000 */
[----:B-1--4-:R-:W-:-:S10]  /*14e0*/  UMOV UR45, URZ ;  /* 0x000000ff002d7c82 */ /* 0x012fd40008000000 */
.L_x_32:
[----:B------:R-:W-:Y:S01]  /*14f0*/  IMAD.U32 R4, RZ, RZ, UR62 ;  /* 0x0000003eff047e24 */ /* 0x000fe2000f8e00ff */
[----:B------:R-:W1:Y:S04]  /*1500*/  LDCU UR61, c[0x0][0x5dc] ;  /* 0x0000bb80ff3d77ac */ /* 0x000e680008000800 */
[-C--:B------:R-:W-:Y:S01]  /*1510*/  IABS R0, R4.reuse ;  /* 0x0000000400007213 */ /* 0x080fe20000000000 */
[----:B------:R-:W2:Y:S01]  /*1520*/  LDCU UR60, c[0x0][0x5e0] ;  /* 0x0000bc00ff3c77ac */ /* 0x000ea20008000800 */
[----:B------:R-:W-:Y:S02]  /*1530*/  IABS R4, R4 ;  /* 0x0000000400047213 */ /* 0x000fe40000000000 */
[----:B------:R-:W-:Y:S01]  /*1540*/  R2UR UR6, R0 ;  /* 0x00000000000672ca */ /* 0x000fe200000e0000 */
[----:B------:R-:W-:Y:S01]  /*1550*/  UMOV UR44, 0x400 ;  /* 0x00000400002c7882 */ /* 0x000fe20000000000 */
[----:B------:R-:W-:Y:S01]  /*1560*/  USHF.L.U32 UR50, UR28, 0x6, URZ ;  /* 0x000000061c327899 */ /* 0x000fe200080006ff */
[----:B------:R-:W-:Y:S01]  /*1570*/  UMOV UR15, URZ ;  /* 0x000000ff000f7c82 */ /* 0x000fe20008000000 */
[----:B-1----:R-:W-:-:S09]  /*1580*/  IMAD.U32 R3, RZ, RZ, UR61 ;  /* 0x0000003dff037e24 */ /* 0x002fd2000f8e00ff */
[----:B------:R-:W1:Y:S08]  /*1590*/  I2F.RP R0, UR6 ;  /* 0x0000000600007d06 */ /* 0x000e700008209400 */
[----:B-1----:R-:W1:Y:S02]  /*15a0*/  MUFU.RCP R0, R0 ;  /* 0x0000000000007308 */ /* 0x002e640000001000 */
[----:B-1----:R-:W-:-:S06]  /*15b0*/  VIADD R0, R0, 0xffffffe ;  /* 0x0ffffffe00007836 */ /* 0x002fcc0000000000 */
[----:B------:R-:W1:Y:S02]  /*15c0*/  F2I.FTZ.U32.TRUNC.NTZ R0, R0 ;  /* 0x0000000000007305 */ /* 0x000e64000021f000 */
[----:B-1----:R-:W-:Y:S02]  /*15d0*/  R2UR UR5, R0 ;  /* 0x00000000000572ca */ /* 0x002fe400000e0000 */
[----:B------:R-:W-:Y:S01]  /*15e0*/  IABS R0, R3 ;  /* 0x0000000300007213 */ /* 0x000fe20000000000 */
[----:B------:R-:W-:-:S03]  /*15f0*/  IMAD.U32 R3, RZ, RZ, UR21 ;  /* 0x00000015ff037e24 */ /* 0x000fc6000f8e00ff */
[----:B------:R-:W-:Y:S01]  /*1600*/  R2UR UR8, R0 ;  /* 0x00000000000872ca */ /* 0x000fe200000e0000 */
[----:B------:R-:W-:Y:S01]  /*1610*/  IMAD.MOV R0, RZ, RZ, -R4 ;  /* 0x000000ffff007224 */ /* 0x000fe200078e0a04 */
[----:B------:R-:W-:-:S04]  /*1620*/  IABS R3, R3 ;  /* 0x0000000300037213 */ /* 0x000fc80000000000 */
[----:B------:R-:W-:Y:S01]  /*1630*/  R2UR UR9, R3 ;  /* 0x00000000030972ca */ /* 0x000fe200000e0000 */
[----:B------:R-:W-:-:S04]  /*1640*/  UIADD3 UR4, UPT, UPT, URZ, -UR5, URZ ;  /* 0x80000005ff047290 */ /* 0x000fc8000fffe0ff */
[----:B------:R-:W-:Y:S02]  /*1650*/  UIMAD UR7, UR4, UR6, URZ ;  /* 0x00000006040772a4 */ /* 0x000fe4000f8e02ff */
[----:B------:R-:W1:Y:S01]  /*1660*/  I2F.RP R3, UR8 ;  /* 0x0000000800037d06 */ /* 0x000e620008209400 */
[----:B------:R-:W-:Y:S02]  /*1670*/  UMOV UR4, URZ ;  /* 0x000000ff00047c82 */ /* 0x000fe40008000000 */
[----:B------:R-:W-:Y:S02]  /*1680*/  UIMAD.WIDE.U32 UR4, UR5, UR7, UR4 ;  /* 0x00000007050472a5 */ /* 0x000fe4000f8e0004 */
[----:B------:R-:W-:-:S05]  /*1690*/  R2UR UR7, R0 ;  /* 0x00000000000772ca */ /* 0x000fca00000e0000 */
[----:B------:R-:W-:Y:S02]  /*16a0*/  UMOV UR4, UR5 ;  /* 0x0000000500047c82 */ /* 0x000fe40008000000 */
[----:B------:R-:W-:Y:S01]  /*16b0*/  UIMAD.WIDE.U32 UR4, UR4, UR9, URZ ;  /* 0x00000009040472a5 */ /* 0x000fe2000f8e00ff */
[----:B-1----:R-:W1:Y:S06]  /*16c0*/  MUFU.RCP R0, R3 ;  /* 0x0000000300007308 */ /* 0x002e6c0000001000 */
[----:B------:R-:W-:Y:S02]  /*16d0*/  UMOV UR4, UR5 ;  /* 0x0000000500047c82 */ /* 0x000fe40008000000 */
[----:B------:R-:W-:-:S04]  /*16e0*/  UIMAD UR5, UR4, UR7, UR9 ;  /* 0x00000007040572a4 */ /* 0x000fc8000f8e0209 */
[----:B------:R-:W-:Y:S01]  /*16f0*/  UISETP.GT.U32.AND UP0, UPT, UR6, UR5, UPT ;  /* 0x000000050600728c */ /* 0x000fe2000bf04070 */
[----:B-1----:R-:W-:-:S10]  /*1700*/  VIADD R0, R0, 0xffffffe ;  /* 0x0ffffffe00007836 */ /* 0x002fd40000000000 */
[----:B------:R-:W-:Y:S01]  /*1710*/  @!UP0 UIADD3 UR5, UPT, UPT, UR5, -UR6, URZ ;  /* 0x8000000605058290 */ /* 0x000fe2000fffe0ff */
[----:B------:R-:W1:Y:S01]  /*1720*/  F2I.FTZ.U32.TRUNC.NTZ R0, R0 ;  /* 0x0000000000007305 */ /* 0x000e62000021f000 */
[----:B------:R-:W-:Y:S02]  /*1730*/  @!UP0 UIADD3 UR4, UPT, UPT, UR4, 0x1, URZ ;  /* 0x0000000104048890 */ /* 0x000fe4000fffe0ff */
[----:B------:R-:W-:Y:S02]  /*1740*/  UISETP.GE.U32.AND UP1, UPT, UR5, UR6, UPT ;  /* 0x000000060500728c */ /* 0x000fe4000bf26070 */
[----:B------:R-:W-:-:S04]  /*1750*/  ULOP3.LUT UR5, UR21, UR62, URZ, 0x3c, !UPT ;  /* 0x0000003e15057292 */ /* 0x000fc8000f8e3cff */
[----:B------:R-:W-:-:S05]  /*1760*/  UISETP.GE.AND UP0, UPT, UR5, URZ, UPT ;  /* 0x000000ff0500728c */ /* 0x000fca000bf06270 */
[----:B------:R-:W-:Y:S01]  /*1770*/  @UP1 UIADD3 UR4, UPT, UPT, UR4, 0x1, URZ ;  /* 0x0000000104041890 */ /* 0x000fe2000fffe0ff */
[----:B-1----:R-:W-:Y:S01]  /*1780*/  R2UR UR5, R0 ;  /* 0x00000000000572ca */ /* 0x002fe200000e0000 */
[----:B------:R-:W-:Y:S01]  /*1790*/  UISETP.NE.AND UP1, UPT, UR62, URZ, UPT ;  /* 0x000000ff3e00728c */ /* 0x000fe2000bf25270 */
[----:B--2---:R-:W-:-:S04]  /*17a0*/  IMAD.U32 R0, RZ, RZ, UR60 ;  /* 0x0000003cff007e24 */ /* 0x004fc8000f8e00ff */
[----:B------:R-:W-:Y:S01]  /*17b0*/  UMOV UR7, UR4 ;  /* 0x0000000400077c82 */ /* 0x000fe20008000000 */
[----:B------:R-:W-:Y:S01]  /*17c0*/  IABS R0, R0 ;  /* 0x0000000000007213 */ /* 0x000fe20000000000 */
[----:B------:R-:W-:-:S03]  /*17d0*/  @!UP0 UIADD3 UR7, UPT, UPT, -UR7, URZ, URZ ;  /* 0x000000ff07078290 */ /* 0x000fc6000fffe1ff */
[----:B------:R-:W-:Y:S01]  /*17e0*/  R2UR UR9, R0 ;  /* 0x00000000000972ca */ /* 0x000fe200000e0000 */
[----:B------:R-:W-:Y:S02]  /*17f0*/  @!UP1 ULOP3.LUT UR7, URZ, UR62, URZ, 0x33, !UPT ;  /* 0x0000003eff079292 */ /* 0x000fe4000f8e33ff */
[----:B------:R-:W-:-:S04]  /*1800*/  UIADD3 UR4, UPT, UPT, URZ, -UR5, URZ ;  /* 0x80000005ff047290 */ /* 0x000fc8000fffe0ff */
[----:B------:R-:W-:Y:S01]  /*1810*/  IMAD.U32 R3, RZ, RZ, UR7 ;  /* 0x00000007ff037e24 */ /* 0x000fe2000f8e00ff */
[----:B------:R-:W-:-:S03]  /*1820*/  UIMAD UR6, UR4, UR8, URZ ;  /* 0x00000008040672a4 */ /* 0x000fc6000f8e02ff */
[----:B------:R-:W-:Y:S01]  /*1830*/  UMOV UR4, URZ ;  /* 0x000000ff00047c82 */ /* 0x000fe20008000000 */
[----:B------:R-:W-:Y:S01]  /*1840*/  IABS R3, R3 ;  /* 0x0000000300037213 */ /* 0x000fe20000000000 */
[----:B------:R-:W-:Y:S01]  /*1850*/  UIMAD.WIDE.U32 UR4, UR5, UR6, UR4 ;  /* 0x00000006050472a5 */ /* 0x000fe2000f8e0004 */
[----:B------:R-:W1:Y:S02]  /*1860*/  I2F.RP R0, UR9 ;  /* 0x0000000900007d06 */ /* 0x000e640008209400 */
[----:B------:R-:W-:Y:S01]  /*1870*/  R2UR UR10, R3 ;  /* 0x00000000030a72ca */ /* 0x000fe200000e0000 */
[----:B------:R-:W-:-:S03]  /*1880*/  IMAD.U32 R3, RZ, RZ, UR38 ;  /* 0x00000026ff037e24 */ /* 0x000fc6000f8e00ff */
[----:B------:R-:W-:Y:S02]  /*1890*/  UMOV UR4, UR5 ;  /* 0x0000000500047c82 */ /* 0x000fe40008000000 */
[----:B------:R-:W-:-:S07]  /*18a0*/  SHF.L.U32 R3, R3, 0x1f, RZ ;  /* 0x0000001f03037819 */ /* 0x000fce00000006ff */
[----:B------:R-:W-:Y:S01]  /*18b0*/  UIMAD.WIDE.U32 UR4, UR4, UR10, URZ ;  /* 0x0000000a040472a5 */ /* 0x000fe2000f8e00ff */
[----:B-1----:R-:W1:Y:S06]  /*18c0*/  MUFU.RCP R0, R0 ;  /* 0x0000000000007308 */ /* 0x002e6c0000001000 */
[----:B------:R-:W-:Y:S02]  /*18d0*/  UMOV UR4, UR5 ;  /* 0x0000000500047c82 */ /* 0x000fe40008000000 */
[----:B------:R-:W-:-:S04]  /*18e0*/  UIADD3 UR5, UPT, UPT, -UR4, URZ, URZ ;  /* 0x000000ff04057290 */ /* 0x000fc8000fffe1ff */
[----:B------:R-:W-:-:S04]  /*18f0*/  UIMAD UR5, UR8, UR5, UR10 ;  /* 0x00000005080572a4 */ /* 0x000fc8000f8e020a */
[----:B------:R-:W-:Y:S01]  /*1900*/  UISETP.GT.U32.AND UP0, UPT, UR8, UR5, UPT ;  /* 0x000000050800728c */ /* 0x000fe2000bf04070 */
[----:B-1----:R-:W-:-:S06]  /*1910*/  VIADD R0, R0, 0xffffffe ;  /* 0x0ffffffe00007836 */ /* 0x002fcc0000000000 */
[----:B------:R-:W1:Y:S04]  /*1920*/  F2I.FTZ.U32.TRUNC.NTZ R0, R0 ;  /* 0x0000000000007305 */ /* 0x000e68000021f000 */
[----:B------:R-:W-:Y:S02]  /*1930*/  @!UP0 UIADD3 UR5, UPT, UPT, UR5, -UR8, URZ ;  /* 0x8000000805058290 */ /* 0x000fe4000fffe0ff */
[----:B------:R-:W-:Y:S02]  /*1940*/  @!UP0 UIADD3 UR4, UPT, UPT, UR4, 0x1, URZ ;  /* 0x0000000104048890 */ /* 0x000fe4000fffe0ff */
[----:B------:R-:W-:Y:S01]  /*1950*/  UISETP.GE.U32.AND UP1, UPT, UR5, UR8, UPT ;  /* 0x000000080500728c */ /* 0x000fe2000bf26070 */
[----:B------:R-:W2:Y:S01]  /*1960*/  S2UR UR8, SR_CgaCtaId ;  /* 0x00000000000879c3 */ /* 0x000ea20000008800 */
[----:B------:R-:W-:-:S04]  /*1970*/  ULOP3.LUT UR5, UR7, UR61, URZ, 0x3c, !UPT ;  /* 0x0000003d07057292 */ /* 0x000fc8000f8e3cff */
[----:B------:R-:W-:-:S03]  /*1980*/  UISETP.GE.AND UP0, UPT, UR5, URZ, UPT ;  /* 0x000000ff0500728c */ /* 0x000fc6000bf06270 */
[----:B-1----:R-:W-:Y:S02]  /*1990*/  R2UR UR5, R0 ;  /* 0x00000000000572ca */ /* 0x002fe400000e0000 */
[----:B------:R-:W-:Y:S02]  /*19a0*/  @UP1 UIADD3 UR4, UPT, UPT, UR4, 0x1, URZ ;  /* 0x0000000104041890 */ /* 0x000fe4000fffe0ff */
[----:B------:R-:W-:-:S05]  /*19b0*/  UISETP.NE.AND UP1, UPT, UR61, URZ, UPT ;  /* 0x000000ff3d00728c */ /* 0x000fca000bf25270 */
[----:B------:R-:W-:Y:S02]  /*19c0*/  UMOV UR6, UR4 ;  /* 0x0000000400067c82 */ /* 0x000fe40008000000 */
[----:B------:R-:W-:Y:S02]  /*19d0*/  @!UP0 UIADD3 UR6, UPT, UPT, -UR6, URZ, URZ ;  /* 0x000000ff06068290 */ /* 0x000fe4000fffe1ff */
[----:B------:R-:W-:Y:S02]  /*19e0*/  UIADD3 UR4, UPT, UPT, URZ, -UR5, URZ ;  /* 0x80000005ff047290 */ /* 0x000fe4000fffe0ff */
[----:B------:R-:W-:Y:S02]  /*19f0*/  @!UP1 ULOP3.LUT UR6, URZ, UR61, URZ, 0x33, !UPT ;  /* 0x0000003dff069292 */ /* 0x000fe4000f8e33ff */
[----:B--2---:R-:W-:-:S04]  /*1a00*/  ULEA UR44, UR8, UR44, 0x18 ;  /* 0x0000002c082c7291 */ /* 0x004fc8000f8ec0ff */
[----:B------:R-:W-:Y:S01]  /*1a10*/  ULEA UR8, UR45, UR44, 0x3 ;  /* 0x0000002c2d087291 */ /* 0x000fe2000f8e18ff */
[----:B------:R-:W-:-:S05]  /*1a20*/  IMAD.U32 R0, RZ, RZ, UR6 ;  /* 0x00000006ff007e24 */ /* 0x000fca000f8e00ff */
[----:B------:R-:W-:-:S03]  /*1a30*/  IABS R0, R0 ;  /* 0x0000000000007213 */ /* 0x000fc60000000000 */
[----:B------:R1:W2:Y:S01]  /*1a40*/  SYNCS.PHASECHK.TRANS64.TRYWAIT P0, [UR8+0x40], R3 ;  /* 0x00004003ff0075a7 */ /* 0x0002a20008001108 */
[----:B------:R-:W-:Y:S01]  /*1a50*/  R2UR UR10, R0 ;  /* 0x00000000000a72ca */ /* 0x000fe200000e0000 */
[----:B------:R-:W-:-:S03]  /*1a60*/  UIMAD UR8, UR4, UR9, URZ ;  /* 0x00000009040872a4 */ /* 0x000fc6000f8e02ff */
[----:B------:R-:W-:Y:S02]  /*1a70*/  UMOV UR4, URZ ;  /* 0x000000ff00047c82 */ /* 0x000fe40008000000 */
[----:B------:R-:W-:Y:S02]  /*1a80*/  UIMAD.WIDE.U32 UR4, UR5, UR8, UR4 ;  /* 0x00000008050472a5 */ /* 0x000fe4000f8e0004 */
[----:B------:R-:W-:-:S04]  /*1a90*/  UIADD3 UR8, UPT, UPT, -UR6, URZ, URZ ;  /* 0x000000ff06087290 */ /* 0x000fc8000fffe1ff */
[----:B------:R-:W-:Y:S01]  /*1aa0*/  UIMAD UR61, UR61, UR8, UR7 ;  /* 0x000000083d3d72a4 */ /* 0x000fe2000f8e0207 */
[----:B------:R-:W-:Y:S02]  /*1ab0*/  UMOV UR4, UR5 ;  /* 0x0000000500047c82 */ /* 0x000fe40008000000 */
[----:B------:R-:W-:-:S07]  /*1ac0*/  UIMAD.WIDE.U32 UR4, UR4, UR10, URZ ;  /* 0x0000000a040472a5 */ /* 0x000fce000f8e00ff */
[----:B------:R-:W-:Y:S02]  /*1ad0*/  UMOV UR4, UR5 ;  /* 0x0000000500047c82 */ /* 0x000fe40008000000 */
[----:B------:R-:W-:-:S04]  /*1ae0*/  UIADD3 UR5, UPT, UPT, -UR4, URZ, URZ ;  /* 0x000000ff04057290 */ /* 0x000fc8000fffe1ff */
[----:B------:R-:W-:-:S04]  /*1af0*/  UIMAD UR5, UR9, UR5, UR10 ;  /* 0x00000005090572a4 */ /* 0x000fc8000f8e020a */
[----:B------:R-:W-:-:S11]  /*1b00*/  UISETP.GT.U32.AND UP0, UPT, UR9, UR5, UPT ;  /* 0x000000050900728c */ /* 0x000fd6000bf04070 */
[----:B------:R-:W-:Y:S02]  /*1b10*/  @!UP0 UIADD3 UR5, UPT, UPT, UR5, -UR9, URZ ;  /* 0x8000000905058290 */ /* 0x000fe4000fffe0ff */
[----:B------:R-:W-:Y:S02]  /*1b20*/  @!UP0 UIADD3 UR4, UPT, UPT, UR4, 0x1, URZ ;  /* 0x0000000104048890 */ /* 0x000fe4000fffe0ff */
[----:B------:R-:W-:Y:S02]  /*1b30*/  UISETP.GE.U32.AND UP1, UPT, UR5, UR9, UPT ;  /* 0x000000090500728c */ /* 0x000fe4000bf26070 */
[----:B------:R-:W-:-:S04]  /*1b40*/  ULOP3.LUT UR5, UR6, UR60, URZ, 0x3c, !UPT ;  /* 0x0000003c06057292 */ /* 0x000fc8000f8e3cff */
[----:B------:R-:W-:-:S05]  /*1b50*/  UISETP.GE.AND UP0, UPT, UR5, URZ, UPT ;  /* 0x000000ff0500728c */ /* 0x000fca000bf06270 */
[----:B------:R-:W-:Y:S02]  /*1b60*/  @UP1 UIADD3 UR4, UPT, UPT, UR4, 0x1, URZ ;  /* 0x0000000104041890 */ /* 0x000fe4000fffe0ff */
[----:B------:R-:W-:-:S05]  /*1b70*/  UISETP.NE.AND UP1, UPT, UR60, URZ, UPT ;  /* 0x000000ff3c00728c */ /* 0x000fca000bf25270 */
[----:B------:R-:W-:Y:S01]  /*1b80*/  UMOV UR53, UR4 ;  /* 0x0000000400357c82 */ /* 0x000fe20008000000 */
[----:B------:R-:W-:Y:S02]  /*1b90*/  UIADD3 UR4, UPT, UPT, -UR7, URZ, URZ ;  /* 0x000000ff07047290 */ /* 0x000fe4000fffe1ff */
[----:B------:R-:W-:Y:S02]  /*1ba0*/  @!UP0 UIADD3 UR53, UPT, UPT, -UR53, URZ, URZ ;  /* 0x000000ff35358290 */ /* 0x000fe4000fffe1ff */
[----:B------:R-:W-:Y:S02]  /*1bb0*/  UISETP.GE.U32.AND UP0, UPT, UR68, 0x7f, UPT ;  /* 0x0000007f4400788c */ /* 0x000fe4000bf06070 */
[----:B------:R-:W-:Y:S02]  /*1bc0*/  @!UP1 ULOP3.LUT UR53, URZ, UR60, URZ, 0x33, !UPT ;  /* 0x0000003cff359292 */ /* 0x000fe4000f8e33ff */
[----:B------:R-:W-:Y:S02]  /*1bd0*/  UIMAD UR4, UR62, UR4, UR21 ;  /* 0x000000043e0472a4 */ /* 0x000fe4000f8e0215 */
[----:B------:R-:W-:-:S02]  /*1be0*/  UIADD3 UR5, UPT, UPT, -UR53, URZ, URZ ;  /* 0x000000ff35057290 */ /* 0x000fc4000fffe1ff */
[----:B------:R-:W-:Y:S02]  /*1bf0*/  USHF.L.U32 UR18, UR4, 0x7, URZ ;  /* 0x0000000704127899 */ /* 0x000fe400080006ff */
[----:B------:R-:W-:Y:S01]  /*1c00*/  UIMAD UR60, UR60, UR5, UR6 ;  /* 0x000000053c3c72a4 */ /* 0x000fe2000f8e0206 */
[----:B-1----:R-:W-:Y:S11]  /*1c10*/  BRA.U !UP0, `(.L_x_17) ;  /* 0x0000000508807547 */ /* 0x002ff6000b800000 */
[----:B------:R-:W1:Y:S01]  /*1c20*/  LDCU.64 UR46, c[0x0][0x5c0] ;  /* 0x0000b800ff2e77ac */ /* 0x000e620008000a00 */
[----:B------:R-:W1:Y:S01]  /*1c30*/  LDCU.64 UR42, c[0x0][0x5f8] ;  /* 0x0000bf00ff2a77ac */ /* 0x000e620008000a00 */
[----:B------:R-:W3:Y:S01]  /*1c40*/  LDCU UR9, c[0x0][0x5c8] ;  /* 0x0000b900ff0977ac */ /* 0x000ee20008000800 */
[----:B------:R-:W3:Y:S01]  /*1c50*/  LDCU UR8, c[0x0][0x600] ;  /* 0x0000c000ff0877ac */ /* 0x000ee20008000800 */
[----:B------:R-:W4:Y:S01]  /*1c60*/  LDCU UR30, c[0x0][0x5a8] ;  /* 0x0000b500ff1e77ac */ /* 0x000f220008000800 */
[----:B------:R-:W2:Y:S01]  /*1c70*/  LDCU UR29, c[0x0][0x59c] ;  /* 0x0000b380ff1d77ac */ /* 0x000ea20008000800 */
[----:B-1----:R-:W-:Y:S01]  /*1c80*/  UIMAD UR46, UR61, UR46, UR42 ;  /* 0x0000002e3d2e72a4 */ /* 0x002fe2000f8e022a */
[----:B------:R-:W1:Y:S01]  /*1c90*/  LDCU UR28, c[0x0][0x590] ;  /* 0x0000b200ff1c77ac */ /* 0x000e620008000800 */
[----:B------:R-:W1:Y:S01]  /*1ca0*/  LDCU UR34, c[0x0][0x594] ;  /* 0x0000b280ff2277ac */ /* 0x000e620008000800 */
[----:B------:R-:W1:Y:S01]  /*1cb0*/  LDCU UR33, c[0x0][0x598] ;  /* 0x0000b300ff2177ac */ /* 0x000e620008000800 */
[----:B------:R-:W1:Y:S01]  /*1cc0*/  LDCU UR32, c[0x0][0x5ac] ;  /* 0x0000b580ff2077ac */ /* 0x000e620008000800 */
[----:B------:R-:W1:Y:S01]  /*1cd0*/  LDCU UR31, c[0x0][0x5b0] ;  /* 0x0000b600ff1f77ac */ /* 0x000e620008000800 */
[----:B------:R-:W1:Y:S01]  /*1ce0*/  LDCU UR5, c[0x0][0x5cc] ;  /* 0x0000b980ff0577ac */ /* 0x000e620008000800 */
[----:B------:R-:W1:Y:S01]  /*1cf0*/  LDCU UR4, c[0x0][0x5ec] ;  /* 0x0000bd80ff0477ac */ /* 0x000e620008000800 */
[----:B------:R-:W1:Y:S01]  /*1d00*/  LDCU.64 UR26, c[0x0][0x5a0] ;  /* 0x0000b400ff1a77ac */ /* 0x000e620008000a00 */
[----:B------:R-:W1:Y:S01]  /*1d10*/  LDCU.64 UR24, c[0x0][0x5d0] ;  /* 0x0000ba00ff1877ac */ /* 0x000e620008000a00 */
[----:B------:R-:W1:Y:S01]  /*1d20*/  LDCU.64 UR6, c[0x0][0x5f0] ;  /* 0x0000be00ff0677ac */ /* 0x000e620008000a00 */
[----:B------:R-:W-:-:S02]  /*1d30*/  UIMAD UR43, UR60, UR47, UR43 ;  /* 0x0000002f3c2b72a4 */ /* 0x000fc4000f8e022b */
[----:B------:R-:W-:Y:S02]  /*1d40*/  UIADD3 UR10, UPT, UPT, UR18, 0x40, URZ ;  /* 0x00000040120a7890 */ /* 0x000fe4000fffe0ff */
[----:B---3--:R-:W-:Y:S01]  /*1d50*/  UIMAD UR42, UR53, UR9, UR8 ;  /* 0x00000009352a72a4 */ /* 0x008fe2000f8e0208 */
[----:B------:R-:W-:Y:S01]  /*1d60*/  UMOV UR23, URZ ;  /* 0x000000ff00177c82 */ /* 0x000fe20008000000 */
[----:B--2-4-:R-:W-:-:S10]  /*1d70*/  UMOV UR13, UR45 ;  /* 0x0000002d000d7c82 */ /* 0x014fd40008000000 */
.L_x_22:
[----:B---3--:R-:W-:Y:S01]  /*1d80*/  @!P3 MOV R3, 0x6000 ;  /* 0x000060000003b802 */ /* 0x008fe20000000f00 */
[----:B------:R-:W-:Y:S01]  /*1d90*/  ULEA UR49, UR13, UR44, 0x3 ;  /* 0x0000002c0d317291 */ /* 0x000fe2000f8e18ff */
[----:B-1----:R-:W-:Y:S11]  /*1da0*/  @P0 BRA `(.L_x_18) ;  /* 0x0000000000100947 */ /* 0x002ff60003800000 */
[----:B------:R-:W-:Y:S04]  /*1db0*/  MOV R4, UR38 ;  /* 0x0000002600047c02 */ /* 0x000fe80008000f00 */
[----:B------:R-:W-:Y:S04]  /*1dc0*/  SHF.L.U32 R4, R4, 0x1f, RZ ;  /* 0x0000001f04047819 */ /* 0x000fe800000006ff */
[----:B------:R-:W2:Y:S02]  /*1dd0*/  SYNCS.PHASECHK.TRANS64.TRYWAIT P0, [UR49+0x40], R4 ;  /* 0x00004004ff0075a7 */ /* 0x000ea40008001131 */
[----:B--2---:R-:W-:Y:S05]  /*1de0*/  @!P0 BRA `(.L_x_19) ;  /* 0x0000007800ac8947 */ /* 0x004fea0003800000 */
.L_x_18:
[----:B------:R3:W-:Y:S01]  /*1df0*/  @!P3 SYNCS.ARRIVE.TRANS64 RZ, [UR49], R3 ;  /* 0x00000003ffffb9a7 */ /* 0x0007e20008000031 */
[----:B------:R-:W-:Y:S04]  /*1e00*/  BSSY.RECONVERGENT B0, `(.L_x_20) ;  /* 0x0000003000007945 */ /* 0x000fe80003800200 */
[----:B------:R-:W-:Y:S05]  /*1e10*/  @P2 BRA `(.L_x_21) ;  /* 0x0000000000042947 */ /* 0x000fea0003800000 */
[----:B-1----:R-:W-:Y:S05]  /*1e20*/  BPT.TRAP 0x1 ;  /* 0x000000040000795c */ /* 0x002fea0000300000 */
.L_x_21:
[----:B-1----:R-:W-:Y:S05]  /*1e30*/  BSYNC.RECONVERGENT B0 ;  /* 0x0000000000007941 */ /* 0x002fea0003800200 */
.L_x_20:
[----:B------:R-:W-:Y:S02]  /*1e40*/  UIADD3 UR8, UPT, UPT, UR13, 0x1, URZ ;  /* 0x000000010d087890 */ /* 0x000fe4000fffe0ff */
[----:B------:R-:W-:Y:S02]  /*1e50*/  USHF.L.U32 UR51, UR23, 0x6, URZ ;  /* 0x0000000617337899 */ /* 0x000fe400080006ff */
[----:B------:R-:W-:Y:S02]  /*1e60*/  UISETP.NE.AND UP0, UPT, UR8, 0x8, UPT ;  /* 0x000000080800788c */ /* 0x000fe4000bf05270 */
[----:B------:R-:W-:Y:S02]  /*1e70*/  UISETP.NE.AND UP2, UPT, UR29, 0x1, UPT ;  /* 0x000000011d00788c */ /* 0x000fe4000bf45270 */
[----:B------:R-:W-:Y:S02]  /*1e80*/  USEL UR9, URZ, 0x1, UP0 ;  /* 0x00000001ff097887 */ /* 0x000fe40008000000 */
[----:B------:R-:W-:Y:S02]  /*1e90*/  USEL UR45, UR8, URZ, UP0 ;  /* 0x000000ff082d7287 */ /* 0x000fe40008000000 */
[----:B------:R-:W-:Y:S02]  /*1ea0*/  ULOP3.LUT UR38, UR38, UR9, URZ, 0x3c, !UPT ;  /* 0x0000000926267292 */ /* 0x000fe4000f8e3cff */
[----:B------:R-:W-:Y:S02]  /*1eb0*/  ULEA UR8, UR45, UR44, 0x3 ;  /* 0x0000002c2d087291 */ /* 0x000fe4000f8e18ff */
[----:B------:R-:W-:Y:S02]  /*1ec0*/  UISETP.NE.AND UP0, UPT, UR28, 0x1, UPT ;  /* 0x000000011c00788c */ /* 0x000fe4000bf05270 */
[----:B------:R-:W-:Y:S01]  /*1ed0*/  ULEA UR48, UR13, UR44, 0xd ;  /* 0x0000002c0d307291 */ /* 0x000fe2000f8e68ff */
[----:B--2---:R-:W-:Y:S01]  /*1ee0*/  MOV R0, UR38 ;  /* 0x0000002600007c02 */ /* 0x004fe20008000f00 */
[----:B------:R-:W-:Y:S02]  /*1ef0*/  ULEA UR19, UR13, UR44, 0xe ;  /* 0x0000002c0d137291 */ /* 0x000fe4000f8e70ff */
[----:B------:R-:W-:Y:S01]  /*1f00*/  UISETP.NE.AND UP3, UPT, UR30, 0x1, UPT ;  /* 0x000000011e00788c */ /* 0x000fe2000bf65270 */
[----:B------:R-:W-:Y:S01]  /*1f10*/  SHF.L.U32 R0, R0, 0x1f, RZ ;  /* 0x0000001f00007819 */ /* 0x000fe200000006ff */
[----:B------:R-:W-:Y:S02]  /*1f20*/  UIADD3 UR40, UP1, UPT, UR54, 0x80, URZ ;  /* 0x0000008036287890 */ /* 0x000fe4000ff3e0ff */
[----:B------:R-:W-:Y:S01]  /*1f30*/  ULEA UR16, UR43, UR46, 0x5 ;  /* 0x0000002e2b107291 */ /* 0x000fe2000f8e28ff */
[----:B------:R4:W1:Y:S01]  /*1f40*/  SYNCS.PHASECHK.TRANS64.TRYWAIT P0, [UR8+0x40], R0 ;  /* 0x00004000ff0075a7 */ /* 0x0008620008001108 */
[----:B------:R-:W-:Y:S02]  /*1f50*/  UIMAD.WIDE.U32 UR8, UR51, UR34, URZ ;  /* 0x00000022330872a5 */ /* 0x000fe4000f8e00ff */
[----:B------:R-:W-:Y:S02]  /*1f60*/  UIADD3.X UR41, UPT, UPT, URZ, UR55, URZ, UP1, !UPT ;  /* 0x00000037ff297290 */ /* 0x000fe40008ffe4ff */
[----:B------:R-:W-:Y:S02]  /*1f70*/  UIADD3 UR48, UPT, UPT, UR48, 0x4400, URZ ;  /* 0x0000440030307890 */ /* 0x000fe4000fffe0ff */
[----:B------:R-:W-:Y:S02]  /*1f80*/  ULEA UR35, UR42, UR16, 0xa ;  /* 0x000000102a237291 */ /* 0x000fe4000f8e50ff */
[----:B------:R-:W-:Y:S02]  /*1f90*/  UIADD3 UR16, UPT, UPT, UR19, 0x14400, URZ ;  /* 0x0001440013107890 */ /* 0x000fe4000fffe0ff */
[----:B------:R-:W-:Y:S01]  /*1fa0*/  UIADD3 UR23, UPT, UPT, UR23, 0x1, URZ ;  /* 0x0000000117177890 */ /* 0x000fe2000fffe0ff */
[----:B------:R-:W-:Y:S01]  /*1fb0*/  UMOV UR56, 0x0 ;  /* 0x0000000000387882 */ /* 0x000fe20000000000 */
[----:B------:R-:W-:Y:S01]  /*1fc0*/  UMOV UR57, 0x10000000 ;  /* 0x1000000000397882 */ /* 0x000fe20000000000 */
[----:B------:R-:W-:Y:S01]  /*1fd0*/  UMOV UR17, UR49 ;  /* 0x0000003100117c82 */ /* 0x000fe20008000000 */
[----:B------:R-:W-:Y:S01]  /*1fe0*/  UTMALDG.2D [UR48], [UR40], desc[UR56] ;  /* 0x00003830280075b4 */ /* 0x000fe20008009000 */
[----:B------:R-:W-:Y:S02]  /*1ff0*/  UMOV UR8, UR9 ;  /* 0x0000000900087c82 */ /* 0x000fe40008000000 */
[----:B------:R-:W-:Y:S04]  /*2000*/  USHF.R.U32.HI UR11, URZ, UR33, UR8 ;  /* 0x00000021ff0b7299 */ /* 0x000fe80008011608 */
[----:B------:R-:W-:Y:S02]  /*2010*/  USEL UR11, UR51, UR11, !UP0 ;  /* 0x0000000b330b7287 */ /* 0x000fe4000c000000 */
[----:B------:R-:W-:Y:S02]  /*2020*/  UIADD3 UR36, UP0, UPT, UR54, 0x180, URZ ;  /* 0x0000018036247890 */ /* 0x000fe4000ff1e0ff */
[----:B------:R-:W-:Y:S02]  /*2030*/  UIMAD.WIDE.U32 UR8, UR11, UR26, URZ ;  /* 0x0000001a0b0872a5 */ /* 0x000fe4000f8e00ff */
[----:B------:R-:W-:Y:S02]  /*2040*/  UIADD3.X UR37, UPT, UPT, URZ, UR55, URZ, UP0, !UPT ;  /* 0x00000037ff257290 */ /* 0x000fe400087fe4ff */
[----:B------:R-:W-:Y:S03]  /*2050*/  UISETP.NE.AND UP0, UPT, UR23, UR52, UPT ;  /* 0x000000341700728c */ /* 0x000fe6000bf05270 */
[----:B------:R-:W-:Y:S01]  /*2060*/  UMOV UR8, UR9 ;  /* 0x0000000900087c82 */ /* 0x000fe20008000000 */
[----:B------:R-:W-:Y:S01]  /*2070*/  UMOV UR9, UR49 ;  /* 0x0000003100097c82 */ /* 0x000fe20008000000 */
[----:B------:R-:W-:Y:S04]  /*2080*/  USHF.R.U32.HI UR12, URZ, UR27, UR8 ;  /* 0x0000001bff0c7299 */ /* 0x000fe80008011608 */
[----:B------:R-:W-:Y:S04]  /*2090*/  USEL UR12, UR11, UR12, !UP2 ;  /* 0x0000000c0b0c7287 */ /* 0x000fe8000d000000 */
[----:B------:R-:W-:Y:S02]  /*20a0*/  UIMAD.WIDE.U32 UR14, UR12, UR32, URZ ;  /* 0x000000200c0e72a5 */ /* 0x000fe4000f8e00ff */
[----:B------:R-:W-:Y:S04]  /*20b0*/  UIADD3 UR14, UPT, UPT, -UR11, URZ, URZ ;  /* 0x000000ff0b0e7290 */ /* 0x000fe8000fffe1ff */
[----:B------:R-:W-:Y:S01]  /*20c0*/  UIMAD UR14, UR28, UR14, UR51 ;  /* 0x0000000e1c0e72a4 */ /* 0x000fe2000f8e0233 */
[----:B------:R-:W-:Y:S02]  /*20d0*/  UMOV UR8, UR15 ;  /* 0x0000000f00087c82 */ /* 0x000fe40008000000 */
[----:B------:R-:W-:Y:S02]  /*20e0*/  USHF.R.U32.HI UR13, URZ, UR31, UR8 ;  /* 0x0000001fff0d7299 */ /* 0x000fe40008011608 */
[----:B------:R-:W-:Y:S02]  /*20f0*/  UIADD3 UR8, UPT, UPT, UR19, 0x16400, URZ ;  /* 0x0001640013087890 */ /* 0x000fe4000fffe0ff */
[----:B------:R-:W-:Y:S02]  /*2100*/  USEL UR22, UR12, UR13, !UP3 ;  /* 0x0000000d0c167287 */ /* 0x000fe4000d800000 */
[----:B------:R-:W-:Y:S02]  /*2110*/  UIADD3 UR13, UPT, UPT, -UR12, URZ, URZ ;  /* 0x000000ff0c0d7290 */ /* 0x000fe4000fffe1ff */
[----:B------:R-:W-:Y:S02]  /*2120*/  UIADD3 UR15, UPT, UPT, -UR22, URZ, URZ ;  /* 0x000000ff160f7290 */ /* 0x000fe4000fffe1ff */
[----:B------:R-:W-:Y:S02]  /*2130*/  UIMAD UR11, UR29, UR13, UR11 ;  /* 0x0000000d1d0b72a4 */ /* 0x000fe4000f8e020b */
[----:B------:R-:W-:Y:S02]  /*2140*/  UIMAD UR12, UR30, UR15, UR12 ;  /* 0x0000000f1e0c72a4 */ /* 0x000fe4000f8e020c */
[----:B------:R-:W-:Y:S02]  /*2150*/  UIMAD UR19, UR14, UR5, UR4 ;  /* 0x000000050e1372a4 */ /* 0x000fe4000f8e0204 */
[----:B------:R-:W-:Y:S02]  /*2160*/  UIMAD UR20, UR11, UR24, UR6 ;  /* 0x000000180b1472a4 */ /* 0x000fe4000f8e0206 */
[----:B------:R-:W-:Y:S02]  /*2170*/  UIMAD UR21, UR12, UR25, UR7 ;  /* 0x000000190c1572a4 */ /* 0x000fe4000f8e0207 */
[----:B------:R-:W-:Y:S01]  /*2180*/  UPRMT UR15, UR35, 0x5410, URZ ;  /* 0x00005410230f7896 */ /* 0x000fe200080000ff */
[----:B------:R-:W-:Y:S02]  /*2190*/  UMOV UR11, UR19 ;  /* 0x00000013000b7c82 */ /* 0x000fe40008000000 */
[----:B------:R-:W-:Y:S01]  /*21a0*/  UMOV UR12, UR20 ;  /* 0x00000014000c7c82 */ /* 0x000fe20008000000 */
[----:B------:R-:W-:Y:S01]  /*21b0*/  UMOV UR14, UR22 ;  /* 0x00000016000e7c82 */ /* 0x000fe20008000000 */
[----:B------:R-:W-:Y:S04]  /*21c0*/  UMOV UR13, UR21 ;  /* 0x00000015000d7c82 */ /* 0x000fe80008000000 */
[----:B------:R-:W-:Y:S01]  /*21d0*/  UTMALDG.5D.IM2COL [UR16], [UR36], UR15 ;  /* 0x00000010240073b4 */ /* 0x000fe2000806000f */
[----:B------:R2:W-:Y:S02]  /*21e0*/  UTMALDG.5D.IM2COL [UR8], [UR36], UR15 ;  /* 0x00000008240073b4 */ /* 0x0005e4000806000f */
[----:B--2---:R-:W-:Y:S01]  /*21f0*/  UMOV UR15, UR52 ;  /* 0x00000034000f7c82 */ /* 0x004fe20008000000 */
[----:B------:R-:W-:Y:S01]  /*2200*/  UMOV UR13, UR45 ;  /* 0x0000002d000d7c82 */ /* 0x000fe20008000000 */
[----:B----4-:R-:W-:Y:S05]  /*2210*/  BRA.U UP0, `(.L_x_22) ;  /* 0xfffffff900d87547 */ /* 0x010fea000b83ffff */
.L_x_17:
[----:B------:R-:W-:Y:S01]  /*2220*/  ULEA UR4, UR45, UR44, 0x3 ;  /* 0x0000002c2d047291 */ /* 0x000fe2000f8e18ff */
[----:B------:R-:W-:Y:S01]  /*2230*/  MOV R0, UR38 ;  /* 0x0000002600007c02 */ /* 0x000fe20008000f00 */
[----:B------:R-:W-:Y:S01]  /*2240*/  @!P1 SYNCS.ARRIVE.TRANS64.A1T0 RZ, [UR44+0xc8], RZ ;  /* 0x0000c8ffffff99a7 */ /* 0x000fe2000810002c */
[----:B------:R-:W-:Y:S02]  /*2250*/  UISETP.GT.AND UP0, UPT, UR66, UR65, UPT ;  /* 0x000000414200728c */ /* 0x000fe4000bf04270 */
[----:B------:R-:W-:-:S04]  /*2260*/  SHF.L.U32 R0, R0, 0x1f, RZ ;  /* 0x0000001f00007819 */ /* 0x000fc800000006ff */
[----:B-12---:R1:W2:Y:S03]  /*2270*/  SYNCS.PHASECHK.TRANS64.TRYWAIT P0, [UR4+0x40], R0 ;  /* 0x00004000ff0075a7 */ /* 0x0062a60008001104 */
[----:B------:R-:W-:Y:S05]  /*2280*/  BRA.U !UP0, `(.L_x_23) ;  /* 0x00000005087c7547 */ /* 0x000fea000b800000 */
[----:B------:R-:W4:Y:S01]  /*2290*/  LDCU.64 UR10, c[0x0][0x5c0] ;  /* 0x0000b800ff0a77ac */ /* 0x000f220008000a00 */
[----:B------:R-:W4:Y:S01]  /*22a0*/  LDCU.64 UR8, c[0x0][0x5f8] ;  /* 0x0000bf00ff0877ac */ /* 0x000f220008000a00 */
[----:B------:R-:W3:Y:S01]  /*22b0*/  LDCU UR12, c[0x0][0x5c8] ;  /* 0x0000b900ff0c77ac */ /* 0x000ee20008000800 */
[----:B------:R-:W3:Y:S01]  /*22c0*/  LDCU UR47, c[0x0][0x600] ;  /* 0x0000c000ff2f77ac */ /* 0x000ee20008000800 */
[----:B------:R-:W1:Y:S01]  /*22d0*/  LDCU UR29, c[0x0][0x5a8] ;  /* 0x0000b500ff1d77ac */ /* 0x000e620008000800 */
[----:B------:R-:W1:Y:S01]  /*22e0*/  LDCU UR28, c[0x0][0x59c] ;  /* 0x0000b380ff1c77ac */ /* 0x000e620008000800 */
[----:B----4-:R-:W-:Y:S02]  /*22f0*/  UIMAD UR49, UR61, UR10, UR8 ;  /* 0x0000000a3d3172a4 */ /* 0x010fe4000f8e0208 */
[----:B------:R-:W-:Y:S01]  /*2300*/  UIMAD UR48, UR60, UR11, UR9 ;  /* 0x0000000b3c3072a4 */ /* 0x000fe2000f8e0209 */
[----:B------:R-:W4:Y:S01]  /*2310*/  LDCU UR23, c[0x0][0x590] ;  /* 0x0000b200ff1777ac */ /* 0x000f220008000800 */
        /* <DEDUP_REMOVED lines=9> */
[----:B------:R-:W-:-:S02]  /*23b0*/  UIADD3 UR51, UPT, UPT, UR67, UR15, URZ ;  /* 0x0000000f43337290 */ /* 0x000fc4000fffe0ff */
[----:B------:R-:W-:Y:S02]  /*23c0*/  UIADD3 UR10, UPT, UPT, UR18, 0x40, URZ ;  /* 0x00000040120a7890 */ /* 0x000fe4000fffe0ff */
[----:B---3--:R-:W-:Y:S01]  /*23d0*/  UIMAD UR47, UR53, UR12, UR47 ;  /* 0x0000000c352f72a4 */ /* 0x008fe2000f8e022f */
[----:B------:R-:W-:-:S11]  /*23e0*/  UMOV UR11, UR45 ;  /* 0x0000002d000b7c82 */ /* 0x000fd60008000000 */
.L_x_28:
[----:B--2---:R-:W-:Y:S01]  /*23f0*/  @!P3 MOV R3, 0x6000 ;  /* 0x000060000003b802 */ /* 0x004fe20000000f00 */
[----:B------:R-:W-:Y:S01]  /*2400*/  ULEA UR41, UR11, UR44, 0x3 ;  /* 0x0000002c0b297291 */ /* 0x000fe2000f8e18ff */
[----:B--23--:R-:W-:Y:S11]  /*2410*/  @P0 BRA `(.L_x_24) ;  /* 0x0000000000100947 */ /* 0x00cff60003800000 */
[----:B------:R-:W-:Y:S04]  /*2420*/  MOV R4, UR38 ;  /* 0x0000002600047c02 */ /* 0x000fe80008000f00 */
[----:B------:R-:W-:Y:S04]  /*2430*/  SHF.L.U32 R4, R4, 0x1f, RZ ;  /* 0x0000001f04047819 */ /* 0x000fe800000006ff */
[----:B------:R-:W2:Y:S02]  /*2440*/  SYNCS.PHASECHK.TRANS64.TRYWAIT P0, [UR41+0x40], R4 ;  /* 0x00004004ff0075a7 */ /* 0x000ea40008001129 */
[----:B--2---:R-:W-:Y:S05]  /*2450*/  @!P0 BRA `(.L_x_25) ;  /* 0x0000007400288947 */ /* 0x004fea0003800000 */
.L_x_24:
[----:B------:R2:W-:Y:S01]  /*2460*/  @!P3 SYNCS.ARRIVE.TRANS64 RZ, [UR41], R3 ;  /* 0x00000003ffffb9a7 */ /* 0x0005e20008000029 */
[----:B------:R-:W-:Y:S04]  /*2470*/  BSSY.RECONVERGENT B0, `(.L_x_26) ;  /* 0x0000003000007945 */ /* 0x000fe80003800200 */
[----:B------:R-:W-:Y:S05]  /*2480*/  @P2 BRA `(.L_x_27) ;  /* 0x0000000000042947 */ /* 0x000fea0003800000 */
[----:B-1--4-:R-:W-:Y:S05]  /*2490*/  BPT.TRAP 0x1 ;  /* 0x000000040000795c */ /* 0x012fea0000300000 */
.L_x_27:
[----:B-1--4-:R-:W-:Y:S05]  /*24a0*/  BSYNC.RECONVERGENT B0 ;  /* 0x0000000000007941 */ /* 0x012fea0003800200 */
.L_x_26:
[----:B------:R-:W-:Y:S02]  /*24b0*/  UIADD3 UR8, UPT, UPT, UR11, 0x1, URZ ;  /* 0x000000010b087890 */ /* 0x000fe4000fffe0ff */
[----:B------:R-:W-:Y:S02]  /*24c0*/  USHF.L.U32 UR43, UR15, 0x6, URZ ;  /* 0x000000060f2b7899 */ /* 0x000fe400080006ff */
[----:B------:R-:W-:Y:S02]  /*24d0*/  UISETP.NE.AND UP0, UPT, UR8, 0x8, UPT ;  /* 0x000000080800788c */ /* 0x000fe4000bf05270 */
[----:B------:R-:W-:Y:S02]  /*24e0*/  UIADD3 UR36, UP1, UPT, UR54, 0x80, URZ ;  /* 0x0000008036247890 */ /* 0x000fe4000ff3e0ff */
[----:B------:R-:W-:Y:S02]  /*24f0*/  USEL UR9, URZ, 0x1, UP0 ;  /* 0x00000001ff097887 */ /* 0x000fe40008000000 */
[----:B------:R-:W-:Y:S02]  /*2500*/  USEL UR45, UR8, URZ, UP0 ;  /* 0x000000ff082d7287 */ /* 0x000fe40008000000 */
[----:B------:R-:W-:Y:S02]  /*2510*/  ULOP3.LUT UR38, UR38, UR9, URZ, 0x3c, !UPT ;  /* 0x0000000926267292 */ /* 0x000fe4000f8e3cff */
[----:B------:R-:W-:Y:S02]  /*2520*/  ULEA UR8, UR45, UR44, 0x3 ;  /* 0x0000002c2d087291 */ /* 0x000fe4000f8e18ff */
[----:B------:R-:W-:Y:S02]  /*2530*/  UISETP.NE.AND UP0, UPT, UR23, 0x1, UPT ;  /* 0x000000011700788c */ /* 0x000fe4000bf05270 */
[----:B------:R-:W-:Y:S01]  /*2540*/  ULEA UR40, UR11, UR44, 0xd ;  /* 0x0000002c0b287291 */ /* 0x000fe2000f8e68ff */
[----:B------:R-:W-:Y:S01]  /*2550*/  MOV R0, UR38 ;  /* 0x0000002600007c02 */ /* 0x000fe20008000f00 */
[----:B------:R-:W-:Y:S02]  /*2560*/  UIADD3.X UR37, UPT, UPT, URZ, UR55, URZ, UP1, !UPT ;  /* 0x00000037ff257290 */ /* 0x000fe40008ffe4ff */
[----:B------:R-:W-:Y:S01]  /*2570*/  UIADD3 UR40, UPT, UPT, UR40, 0x4400, URZ ;  /* 0x0000440028287890 */ /* 0x000fe2000fffe0ff */
[----:B------:R-:W-:Y:S01]  /*2580*/  SHF.L.U32 R0, R0, 0x1f, RZ ;  /* 0x0000001f00007819 */ /* 0x000fe200000006ff */
[----:B------:R-:W-:Y:S02]  /*2590*/  ULEA UR19, UR11, UR44, 0xe ;  /* 0x0000002c0b137291 */ /* 0x000fe4000f8e70ff */
[----:B------:R-:W-:Y:S01]  /*25a0*/  UISETP.NE.AND UP3, UPT, UR28, 0x1, UPT ;  /* 0x000000011c00788c */ /* 0x000fe2000bf65270 */
[----:B------:R1:W3:Y:S01]  /*25b0*/  SYNCS.PHASECHK.TRANS64.TRYWAIT P0, [UR8+0x40], R0 ;  /* 0x00004000ff0075a7 */ /* 0x0002e20008001108 */
[----:B------:R-:W-:Y:S02]  /*25c0*/  UIMAD.WIDE.U32 UR8, UR43, UR33, URZ ;  /* 0x000000212b0872a5 */ /* 0x000fe4000f8e00ff */
[----:B------:R-:W-:Y:S02]  /*25d0*/  ULEA UR8, UR48, UR49, 0x5 ;  /* 0x0000003130087291 */ /* 0x000fe4000f8e28ff */
[----:B------:R-:W-:Y:S02]  /*25e0*/  USHF.R.U32.HI UR9, URZ, UR32, UR9 ;  /* 0x00000020ff097299 */ /* 0x000fe40008011609 */
[----:B------:R-:W-:Y:S02]  /*25f0*/  ULEA UR46, UR47, UR8, 0xa ;  /* 0x000000082f2e7291 */ /* 0x000fe4000f8e50ff */
[----:B------:R-:W-:Y:S02]  /*2600*/  USEL UR9, UR43, UR9, !UP0 ;  /* 0x000000092b097287 */ /* 0x000fe4000c000000 */
[----:B------:R-:W-:Y:S02]  /*2610*/  UISETP.NE.AND UP2, UPT, UR29, 0x1, UPT ;  /* 0x000000011d00788c */ /* 0x000fe4000bf45270 */
[----:B------:R-:W-:Y:S02]  /*2620*/  UIMAD.WIDE.U32 UR12, UR9, UR26, URZ ;  /* 0x0000001a090c72a5 */ /* 0x000fe4000f8e00ff */
[----:B------:R-:W-:Y:S02]  /*2630*/  UIADD3 UR8, UPT, UPT, -UR9, URZ, URZ ;  /* 0x000000ff09087290 */ /* 0x000fe4000fffe1ff */
[----:B------:R-:W-:Y:S02]  /*2640*/  UIADD3 UR16, UPT, UPT, UR19, 0x14400, URZ ;  /* 0x0001440013107890 */ /* 0x000fe4000fffe0ff */
[----:B------:R-:W-:Y:S02]  /*2650*/  UIMAD UR14, UR23, UR8, UR43 ;  /* 0x00000008170e72a4 */ /* 0x000fe4000f8e022b */
[----:B------:R-:W-:Y:S02]  /*2660*/  UIADD3 UR34, UP0, UPT, UR54, 0x180, URZ ;  /* 0x0000018036227890 */ /* 0x000fe4000ff1e0ff */
[----:B------:R-:W-:Y:S02]  /*2670*/  UIADD3 UR15, UPT, UPT, UR15, 0x1, URZ ;  /* 0x000000010f0f7890 */ /* 0x000fe4000fffe0ff */
[----:B------:R-:W-:Y:S02]  /*2680*/  UIADD3.X UR35, UPT, UPT, URZ, UR55, URZ, UP0, !UPT ;  /* 0x00000037ff237290 */ /* 0x000fe400087fe4ff */
[----:B------:R-:W-:Y:S01]  /*2690*/  UISETP.NE.AND UP0, UPT, UR15, UR51, UPT ;  /* 0x000000330f00728c */ /* 0x000fe2000bf05270 */
[----:B------:R-:W-:Y:S01]  /*26a0*/  UMOV UR56, 0x0 ;  /* 0x0000000000387882 */ /* 0x000fe20000000000 */
[----:B------:R-:W-:Y:S01]  /*26b0*/  UMOV UR57, 0x10000000 ;  /* 0x1000000000397882 */ /* 0x000fe20000000000 */
[----:B------:R-:W-:Y:S01]  /*26c0*/  UMOV UR42, UR50 ;  /* 0x00000032002a7c82 */ /* 0x000fe20008000000 */
[----:B------:R-:W-:Y:S01]  /*26d0*/  UMOV UR17, UR41 ;  /* 0x0000002900117c82 */ /* 0x000fe20008000000 */
[----:B------:R4:W-:Y:S01]  /*26e0*/  UTMALDG.2D [UR40], [UR36], desc[UR56] ;  /* 0x00003828240075b4 */ /* 0x0009e20008009000 */
[----:B------:R-:W-:Y:S02]  /*26f0*/  UMOV UR12, UR13 ;  /* 0x0000000d000c7c82 */ /* 0x000fe40008000000 */
[----:B------:R-:W-:Y:S04]  /*2700*/  USHF.R.U32.HI UR11, URZ, UR27, UR12 ;  /* 0x0000001bff0b7299 */ /* 0x000fe8000801160c */
[----:B------:R-:W-:Y:S04]  /*2710*/  USEL UR11, UR9, UR11, !UP3 ;  /* 0x0000000b090b7287 */ /* 0x000fe8000d800000 */
[----:B------:R-:W-:Y:S07]  /*2720*/  UIMAD.WIDE.U32 UR12, UR11, UR31, URZ ;  /* 0x0000001f0b0c72a5 */ /* 0x000fee000f8e00ff */
        /* <DEDUP_REMOVED lines=11> */
[----:B----4-:R-:W-:Y:S01]  /*27e0*/  UPRMT UR36, UR46, 0x5410, URZ ;  /* 0x000054102e247896 */ /* 0x010fe200080000ff */
[----:B------:R-:W-:Y:S01]  /*27f0*/  UMOV UR9, UR41 ;  /* 0x0000002900097c82 */ /* 0x000fe20008000000 */
[----:B------:R-:W-:Y:S01]  /*2800*/  UMOV UR11, UR19 ;  /* 0x00000013000b7c82 */ /* 0x000fe20008000000 */
[----:B------:R-:W-:Y:S01]  /*2810*/  UMOV UR12, UR20 ;  /* 0x00000014000c7c82 */ /* 0x000fe20008000000 */
[----:B------:R-:W-:Y:S01]  /*2820*/  UMOV UR14, UR22 ;  /* 0x00000016000e7c82 */ /* 0x000fe20008000000 */
[----:B------:R-:W-:Y:S04]  /*2830*/  UMOV UR13, UR21 ;  /* 0x00000015000d7c82 */ /* 0x000fe80008000000 */
[----:B------:R-:W-:Y:S01]  /*2840*/  UTMALDG.5D.IM2COL [UR16], [UR34], UR36 ;  /* 0x00000010220073b4 */ /* 0x000fe20008060024 */
[----:B------:R4:W-:Y:S02]  /*2850*/  UTMALDG.5D.IM2COL [UR8], [UR34], UR36 ;  /* 0x00000008220073b4 */ /* 0x0009e40008060024 */
[----:B----4-:R-:W-:Y:S01]  /*2860*/  UMOV UR11, UR45 ;  /* 0x0000002d000b7c82 */ /* 0x010fe20008000000 */
[----:B-1----:R-:W-:Y:S05]  /*2870*/  BRA.U UP0, `(.L_x_28) ;  /* 0xfffffff900dc7547 */ /* 0x002fea000b83ffff */
.L_x_23:
[----:B--23--:R-:W-:Y:S01]  /*2880*/  SHF.L.U32 R3, R2, 0x1f, RZ ;  /* 0x0000001f02037819 */ /* 0x00cfe200000006ff */
[----:B------:R-:W-:-:S03]  /*2890*/  NOP ;  /* 0x0000000000007918 */ /* 0x000fc60000000000 */
[----:B------:R-:W2:Y:S02]  /*28a0*/  SYNCS.PHASECHK.TRANS64.TRYWAIT P0, [UR44+0xd0], R3 ;  /* 0x0000d003ff0075a7 */ /* 0x000ea4000800112c */
[----:B--2---:R-:W-:Y:S05]  /*28b0*/  @!P0 BRA `(.L_x_29) ;  /* 0x0000007000288947 */ /* 0x004fea0003800000 */
.L_x_130:
[----:B------:R-:W2:Y:S01]  /*28c0*/  LDS.128 R4, [UR44+0x110] ;  /* 0x0001102cff047984 */ /* 0x000ea20008000c00 */
[----:B------:R-:W-:Y:S02]  /*28d0*/  UIADD3 UR4, UPT, UPT, UR44, 0xd8, URZ ;  /* 0x000000d82c047890 */ /* 0x000fe4000fffe0ff */
[----:B------:R-:W-:Y:S01]  /*28e0*/  UISETP.GE.AND UP0, UPT, UR39, 0x1, UPT ;  /* 0x000000012700788c */ /* 0x000fe2000bf06270 */
[----:B------:R-:W-:Y:S01]  /*28f0*/  @!PT LDS RZ, [RZ] ;  /* 0x00000000fffff984 */ /* 0x000fe20000000800 */
[----:B------:R-:W-:Y:S01]  /*2900*/  @!PT LDS RZ, [RZ] ;  /* 0x00000000fffff984 */ /* 0x000fe20000000800 */
[----:B------:R-:W-:Y:S01]  /*2910*/  @!PT LDS RZ, [RZ] ;  /* 0x00000000fffff984 */ /* 0x000fe20000000800 */
[----:B------:R-:W-:Y:S01]  /*2920*/  @!PT LDS RZ, [RZ] ;  /* 0x00000000fffff984 */ /* 0x000fe20000000800 */
[----:B------:R3:W-:Y:S06]  /*2930*/  MEMBAR.ALL.CTA ;  /* 0x0000000000007992 */ /* 0x0007ec0000008000 */
[----:B---3--:R-:W3:Y:S01]  /*2940*/  FENCE.VIEW.ASYNC.S ;  /* 0x00000000000073c6 */ /* 0x008ee20000000000 */
[----:B------:R-:W-:-:S09]  /*2950*/  UPRMT UR4, URZ, 0x654, UR4 ;  /* 0x00000654ff047896 */ /* 0x000fd20008000004 */
[----:B---3--:R-:W-:Y:S01]  /*2960*/  SYNCS.ARRIVE.TRANS64.RED.A1T0 RZ, [UR4], RZ ;  /* 0x000000ffffff79a7 */ /* 0x008fe20008100404 */
[----:B--2---:R-:W-:-:S13]  /*2970*/  LOP3.LUT P0, RZ, R6, 0x1, RZ, 0xc0, !PT ;  /* 0x0000000106ff7812 */ /* 0x004fda000780c0ff */
[----:B------:R-:W-:Y:S01]  /*2980*/  VOTEU.ANY UP1, P0 ;  /* 0x0000000000ff7886 */ /* 0x000fe20000020100 */
[----:B------:R-:W-:-:S13]  /*2990*/  PLOP3.LUT P0, PT, PT, PT, UP1, 0x80, 0x8 ;  /* 0x000000000008781c */ /* 0x000fda0003f0f018 */
[----:B-1----:R-:W-:Y:S02]  /*29a0*/  @P0 MOV R0, R4 ;  /* 0x0000000400000202 */ /* 0x002fe40000000f00 */
[----:B------:R-:W-:Y:S02]  /*29b0*/  @P0 LOP3.LUT R4, R5, 0xffff, RZ, 0xc0, !PT ;  /* 0x0000ffff05040812 */ /* 0x000fe400078ec0ff */
[----:B------:R-:W-:Y:S02]  /*29c0*/  @P0 R2UR UR6, R0 ;  /* 0x00000000000602ca */ /* 0x000fe400000e0000 */
[----:B------:R-:W-:-:S11]  /*29d0*/  @P0 R2UR UR5, R4 ;  /* 0x00000000040502ca */ /* 0x000fd600000e0000 */
[----:B------:R-:W-:Y:S02]  /*29e0*/  @UP1 UMOV UR59, UR6 ;  /* 0x00000006003b1c82 */ /* 0x000fe40008000000 */
[----:B------:R-:W-:Y:S01]  /*29f0*/  @UP1 UMOV UR58, UR5 ;  /* 0x00000005003a1c82 */ /* 0x000fe20008000000 */
[----:B------:R-:W-:Y:S05]  /*2a00*/  BRA.U !UP0, `(.L_x_30) ;  /* 0x0000000108d47547 */ /* 0x000fea000b800000 */
[----:B------:R-:W1:Y:S01]  /*2a10*/  LDCU.128 UR16, c[0x0][0xc10] ;  /* 0x00018200ff1077ac */ /* 0x000e620008000c00 */
[----:B------:R-:W2:Y:S01]  /*2a20*/  LDCU UR20, c[0x0][0xc20] ;  /* 0x00018400ff1477ac */ /* 0x000ea20008000800 */
[----:B------:R-:W3:Y:S01]  /*2a30*/  LDCU UR13, c[0x0][0xc0c] ;  /* 0x00018180ff0d77ac */ /* 0x000ee20008000800 */
[----:B------:R-:W4:Y:S01]  /*2a40*/  LDCU.64 UR14, c[0x0][0xc28] ;  /* 0x00018500ff0e77ac */ /* 0x000f220008000a00 */
[----:B------:R-:W-:Y:S02]  /*2a50*/  UISETP.NE.AND UP3, UPT, UR39, 0x1, UPT ;  /* 0x000000012700788c */ /* 0x000fe4000bf65270 */
[----:B-1----:R-:W-:Y:S02]  /*2a60*/  UIMAD.WIDE.U32 UR4, UR63, UR19, URZ ;  /* 0x000000133f0472a5 */ /* 0x002fe4000f8e00ff */
[----:B------:R-:W-:Y:S02]  /*2a70*/  UIMAD.WIDE.U32 UR6, UR64, UR16, URZ ;  /* 0x00000010400672a5 */ /* 0x000fe4000f8e00ff */
[----:B------:R-:W-:-:S02]  /*2a80*/  UISETP.NE.AND UP0, UPT, UR18, 0x1, UPT ;  /* 0x000000011200788c */ /* 0x000fc4000bf05270 */
[----:B------:R-:W-:Y:S01]  /*2a90*/  UIMAD.WIDE.U32 UR10, UR58, UR19, URZ ;  /* 0x000000133a0a72a5 */ /* 0x000fe2000f8e00ff */
[----:B------:R-:W-:Y:S01]  /*2aa0*/  UMOV UR4, UR5 ;  /* 0x0000000500047c82 */ /* 0x000fe20008000000 */
[----:B---3--:R-:W-:Y:S02]  /*2ab0*/  UISETP.NE.AND UP2, UPT, UR13, 0x1, UPT ;  /* 0x000000010d00788c */ /* 0x008fe4000bf45270 */
[----:B--2---:R-:W-:Y:S02]  /*2ac0*/  USHF.R.U32.HI UR5, URZ, UR20, UR4 ;  /* 0x00000014ff057299 */ /* 0x004fe40008011604 */
[----:B------:R-:W-:Y:S01]  /*2ad0*/  UIMAD.WIDE.U32 UR8, UR59, UR16, URZ ;  /* 0x000000103b0872a5 */ /* 0x000fe2000f8e00ff */
[----:B------:R-:W-:Y:S01]  /*2ae0*/  UMOV UR4, UR7 ;  /* 0x0000000700047c82 */ /* 0x000fe20008000000 */
[----:B------:R-:W-:Y:S02]  /*2af0*/  USEL UR5, UR63, UR5, !UP0 ;  /* 0x000000053f057287 */ /* 0x000fe4000c000000 */
[----:B------:R-:W-:-:S02]  /*2b00*/  USHF.R.U32.HI UR4, URZ, UR17, UR4 ;  /* 0x00000011ff047299 */ /* 0x000fc40008011604 */
[----:B----4-:R-:W-:Y:S02]  /*2b10*/  UIMAD.WIDE.U32 UR6, UR5, UR14, URZ ;  /* 0x0000000e050672a5 */ /* 0x010fe4000f8e00ff */
[----:B------:R-:W-:Y:S01]  /*2b20*/  USEL UR12, UR64, UR4, !UP2 ;  /* 0x00000004400c7287 */ /* 0x000fe2000d000000 */
[----:B------:R-:W-:Y:S02]  /*2b30*/  UMOV UR8, UR9 ;  /* 0x0000000900087c82 */ /* 0x000fe40008000000 */
[----:B------:R-:W-:Y:S01]  /*2b40*/  UMOV UR4, UR11 ;  /* 0x0000000b00047c82 */ /* 0x000fe20008000000 */
[----:B------:R-:W-:Y:S01]  /*2b50*/  UIMAD.WIDE.U32 UR10, UR12, UR14, URZ ;  /* 0x0000000e0c0a72a5 */ /* 0x000fe2000f8e00ff */
[----:B------:R-:W-:Y:S01]  /*2b60*/  UMOV UR6, UR7 ;  /* 0x0000000700067c82 */ /* 0x000fe20008000000 */
[----:B------:R-:W-:Y:S02]  /*2b70*/  USHF.R.U32.HI UR4, URZ, UR20, UR4 ;  /* 0x00000014ff047299 */ /* 0x000fe40008011604 */
[----:B------:R-:W-:-:S02]  /*2b80*/  @UP3 USHF.R.U32.HI UR5, URZ, UR15, UR6 ;  /* 0x0000000fff053299 */ /* 0x000fc40008011606 */
[----:B------:R-:W-:Y:S01]  /*2b90*/  USHF.R.U32.HI UR17, URZ, UR17, UR8 ;  /* 0x00000011ff117299 */ /* 0x000fe20008011608 */
[----:B------:R-:W-:Y:S01]  /*2ba0*/  UMOV UR6, UR11 ;  /* 0x0000000b00067c82 */ /* 0x000fe20008000000 */
[----:B------:R-:W-:Y:S02]  /*2bb0*/  USEL UR4, UR58, UR4, !UP0 ;  /* 0x000000043a047287 */ /* 0x000fe4000c000000 */
[----:B------:R-:W-:Y:S02]  /*2bc0*/  @UP3 USHF.R.U32.HI UR12, URZ, UR15, UR6 ;  /* 0x0000000fff0c3299 */ /* 0x000fe40008011606 */
[----:B------:R-:W-:Y:S02]  /*2bd0*/  UIMAD UR6, UR39, UR5, URZ ;  /* 0x00000005270672a4 */ /* 0x000fe4000f8e02ff */
[----:B------:R-:W-:Y:S02]  /*2be0*/  USEL UR5, UR59, UR17, !UP2 ;  /* 0x000000113b057287 */ /* 0x000fe4000d000000 */
[----:B------:R-:W-:-:S02]  /*2bf0*/  UIMAD UR8, UR39, UR12, URZ ;  /* 0x0000000c270872a4 */ /* 0x000fc4000f8e02ff */
[----:B------:R-:W-:Y:S02]  /*2c00*/  UISETP.GE.AND UP0, UPT, UR4, UR6, UPT ;  /* 0x000000060400728c */ /* 0x000fe4000bf06270 */
[----:B------:R-:W-:Y:S02]  /*2c10*/  UIMAD.WIDE.U32 UR6, UR4, UR14, URZ ;  /* 0x0000000e040672a5 */ /* 0x000fe4000f8e00ff */
[----:B------:R-:W-:Y:S02]  /*2c20*/  UISETP.GE.OR UP0, UPT, UR5, UR8, UP0 ;  /* 0x000000080500728c */ /* 0x000fe40008706670 */
[----:B------:R-:W-:Y:S02]  /*2c30*/  UIMAD.WIDE.U32 UR8, UR5, UR14, URZ ;  /* 0x0000000e050872a5 */ /* 0x000fe4000f8e00ff */
[----:B------:R-:W-:Y:S01]  /*2c40*/  UIADD3 UR10, UPT, UPT, -UR4, URZ, URZ ;  /* 0x000000ff040a7290 */ /* 0x000fe2000fffe1ff */
[----:B------:R-:W-:Y:S02]  /*2c50*/  UMOV UR6, UR7 ;  /* 0x0000000700067c82 */ /* 0x000fe40008000000 */
[----:B------:R-:W-:-:S02]  /*2c60*/  USHF.R.U32.HI UR6, URZ, UR15, UR6 ;  /* 0x0000000fff067299 */ /* 0x000fc40008011606 */
[----:B------:R-:W-:Y:S02]  /*2c70*/  UIMAD UR10, UR18, UR10, UR58 ;  /* 0x0000000a120a72a4 */ /* 0x000fe4000f8e023a */
[----:B------:R-:W-:Y:S01]  /*2c80*/  USEL UR6, UR4, UR6, !UP3 ;  /* 0x0000000604067287 */ /* 0x000fe2000d800000 */
[----:B------:R-:W-:Y:S01]  /*2c90*/  @!UP0 UMOV UR7, UR9 ;  /* 0x0000000900078c82 */ /* 0x000fe20008000000 */
[----:B------:R-:W-:Y:S02]  /*2ca0*/  UIADD3 UR9, UPT, UPT, -UR5, URZ, URZ ;  /* 0x000000ff05097290 */ /* 0x000fe4000fffe1ff */
[----:B------:R-:W-:Y:S02]  /*2cb0*/  @!UP0 USHF.R.U32.HI UR7, URZ, UR15, UR7 ;  /* 0x0000000fff078299 */ /* 0x000fe40008011607 */
[----:B------:R-:W-:Y:S02]  /*2cc0*/  UIADD3 UR8, UPT, UPT, -UR6, URZ, URZ ;  /* 0x000000ff06087290 */ /* 0x000fe4000fffe1ff */
[----:B------:R-:W-:-:S02]  /*2cd0*/  @!UP0 USEL UR7, UR5, UR7, !UP3 ;  /* 0x0000000705078287 */ /* 0x000fc4000d800000 */
[----:B------:R-:W-:Y:S02]  /*2ce0*/  UIMAD UR8, UR39, UR8, UR4 ;  /* 0x00000008270872a4 */ /* 0x000fe4000f8e0204 */
[----:B------:R-:W-:Y:S02]  /*2cf0*/  @!UP0 UIADD3 UR6, UPT, UPT, UR6, -UR7, URZ ;  /* 0x8000000706068290 */ /* 0x000fe4000fffe0ff */
[----:B------:R-:W-:Y:S02]  /*2d00*/  @!UP0 UIMAD UR7, UR8, UR12, UR7 ;  /* 0x0000000c080782a4 */ /* 0x000fe4000f8e0207 */
[----:B------:R-:W-:Y:S02]  /*2d10*/  @!UP0 UIMAD UR4, UR39, UR6, UR5 ;  /* 0x00000006270482a4 */ /* 0x000fe4000f8e0205 */
[----:B------:R-:W-:Y:S02]  /*2d20*/  UIMAD UR6, UR13, UR9, UR59 ;  /* 0x000000090d0672a4 */ /* 0x000fe4000f8e023b */
[----:B------:R-:W-:Y:S01]  /*2d30*/  UIMAD UR58, UR4, UR18, UR10 ;  /* 0x00000012043a72a4 */ /* 0x000fe2000f8e020a */
[----:B------:R-:W-:-:S02]  /*2d40*/  @!UP0 UMOV UR5, UR7 ;  /* 0x0000000700058c82 */ /* 0x000fc40008000000 */
[----:B------:R-:W-:-:S12]  /*2d50*/  UIMAD UR59, UR5, UR13, UR6 ;  /* 0x0000000d053b72a4 */ /* 0x000fd8000f8e0206 */
.L_x_30:
        /* <DEDUP_REMOVED lines=20> */
.L_x_31:
[----:B------:R-:W-:Y:S02]  /*2ea0*/  R2UR UR5, R49 ;  /* 0x00000000310572ca */ /* 0x000fe400000e0000 */
[----:B------:R-:W-:Y:S02]  /*2eb0*/  R2UR UR4, R48 ;  /* 0x00000000300472ca */ /* 0x000fe400000e0000 */
[----:B------:R-:W-:Y:S02]  /*2ec0*/  PLOP3.LUT P1, PT, PT, PT, PT, 0x80, 0x8 ;  /* 0x000000000008781c */ /* 0x000fe40003f2f070 */
[----:B------:R-:W-:-:S07]  /*2ed0*/  LOP3.LUT R2, R2, 0x1, RZ, 0x3c, !PT ;  /* 0x0000000102027812 */ /* 0x000fce00078e3cff */
[----:B------:R-:W-:Y:S02]  /*2ee0*/  UIADD3 UR28, UPT, UPT, UR59, UR5, URZ ;  /* 0x000000053b1c7290 */ /* 0x000fe4000fffe0ff */
[----:B------:R-:W-:Y:S01]  /*2ef0*/  UIADD3 UR21, UPT, UPT, UR58, UR4, URZ ;  /* 0x000000043a157290 */ /* 0x000fe2000fffe0ff */
[----:B------:R-:W-:Y:S11]  /*2f00*/  BRA.U UP1, `(.L_x_32) ;  /* 0xffffffe501787547 */ /* 0x000ff6000b83ffff */
[----:B------:R-:W-:Y:S01]  /*2f10*/  UIADD3 UR44, UPT, UPT, UR44, 0x40, URZ ;  /* 0x000000402c2c7890 */ /* 0x000fe2000fffe0ff */
[----:B------:R-:W-:-:S03]  /*2f20*/  MOV R2, UR38 ;  /* 0x0000002600027c02 */ /* 0x000fc60008000f00 */
[----:B------:R-:W-:Y:S01]  /*2f30*/  ULEA UR4, UR45, UR44, 0x3 ;  /* 0x0000002c2d047291 */ /* 0x000fe2000f8e18ff */
[----:B------:R-:W-:-:S08]  /*2f40*/  SHF.L.U32 R2, R2, 0x1f, RZ ;  /* 0x0000001f02027819 */ /* 0x000fd000000006ff */
[----:B------:R-:W1:Y:S02]  /*2f50*/  SYNCS.PHASECHK.TRANS64.TRYWAIT P0, [UR4], R2 ;  /* 0x00000002ff0075a7 */ /* 0x000e640008001104 */
[----:B-1----:R-:W-:Y:S05]  /*2f60*/  @!P0 BRA `(.L_x_33) ;  /* 0x0000006800948947 */ /* 0x002fea0003800000 */
.L_x_132:
[----:B------:R-:W-:-:S04]  /*2f70*/  UIADD3 UR4, UPT, UPT, UR45, 0x1, URZ ;  /* 0x000000012d047890 */ /* 0x000fc8000fffe0ff */
[----:B------:R-:W-:-:S04]  /*2f80*/  UISETP.NE.AND UP0, UPT, UR4, 0x8, UPT ;  /* 0x000000080400788c */ /* 0x000fc8000bf05270 */
[----:B------:R-:W-:Y:S02]  /*2f90*/  USEL UR5, URZ, 0x1, UP0 ;  /* 0x00000001ff057887 */ /* 0x000fe40008000000 */
[----:B------:R-:W-:Y:S02]  /*2fa0*/  USEL UR4, UR4, URZ, UP0 ;  /* 0x000000ff04047287 */ /* 0x000fe40008000000 */
[----:B------:R-:W-:Y:S02]  /*2fb0*/  ULOP3.LUT UR6, UR38, UR5, URZ, 0x3c, !UPT ;  /* 0x0000000526067292 */ /* 0x000fe4000f8e3cff */
[----:B------:R-:W-:-:S04]  /*2fc0*/  ULEA UR5, UR4, UR44, 0x3 ;  /* 0x0000002c04057291 */ /* 0x000fc8000f8e18ff */
[----:B-1----:R-:W-:-:S04]  /*2fd0*/  MOV R2, UR6 ;  /* 0x0000000600027c02 */ /* 0x002fc80008000f00 */
[----:B------:R-:W-:-:S04]  /*2fe0*/  SHF.L.U32 R2, R2, 0x1f, RZ ;  /* 0x0000001f02027819 */ /* 0x000fc800000006ff */
[----:B------:R-:W1:Y:S02]  /*2ff0*/  SYNCS.PHASECHK.TRANS64.TRYWAIT P0, [UR5], R2 ;  /* 0x00000002ff0075a7 */ /* 0x000e640008001105 */
[----:B-1----:R-:W-:Y:S05]  /*3000*/  @!P0 BRA `(.L_x_34) ;  /* 0x0000006800848947 */ /* 0x002fea0003800000 */
.L_x_134:
        /* <DEDUP_REMOVED lines=10> */
.L_x_136:
        /* <DEDUP_REMOVED lines=10> */
.L_x_138:
        /* <DEDUP_REMOVED lines=10> */
.L_x_140:
        /* <DEDUP_REMOVED lines=10> */
.L_x_142:
        /* <DEDUP_REMOVED lines=10> */
.L_x_144:
[----:B------:R-:W-:-:S04]  /*3330*/  UIADD3 UR4, UPT, UPT, UR4, 0x1, URZ ;  /* 0x0000000104047890 */ /* 0x000fc8000fffe0ff */
[----:B------:R-:W-:-:S04]  /*3340*/  UISETP.NE.AND UP0, UPT, UR4, 0x8, UPT ;  /* 0x000000080400788c */ /* 0x000fc8000bf05270 */
[----:B------:R-:W-:Y:S02]  /*3350*/  USEL UR5, URZ, 0x1, UP0 ;  /* 0x00000001ff057887 */ /* 0x000fe40008000000 */
[----:B------:R-:W-:Y:S02]  /*3360*/  USEL UR4, UR4, URZ, UP0 ;  /* 0x000000ff04047287 */ /* 0x000fe40008000000 */
[----:B------:R-:W-:Y:S02]  /*3370*/  ULOP3.LUT UR5, UR6, UR5, URZ, 0x3c, !UPT ;  /* 0x0000000506057292 */ /* 0x000fe4000f8e3cff */
[----:B------:R-:W-:-:S04]  /*3380*/  ULEA UR4, UR4, UR44, 0x3 ;  /* 0x0000002c04047291 */ /* 0x000fc8000f8e18ff */
[----:B-1----:R-:W-:Y:S02]  /*3390*/  IMAD.U32 R2, RZ, RZ, UR5 ;  /* 0x00000005ff027e24 */ /* 0x002fe4000f8e00ff */
[----:B------:R-:W-:-:S03]  /*33a0*/  MOV R0, UR4 ;  /* 0x0000000400007c02 */ /* 0x000fc60008000f00 */
[----:B------:R-:W-:-:S07]  /*33b0*/  SHF.L.U32 R2, R2, 0x1f, RZ ;  /* 0x0000001f02027819 */ /* 0x000fce00000006ff */
.L_x_40:
[----:B-1----:R1:W2:Y:S02]  /*33c0*/  SYNCS.PHASECHK.TRANS64.TRYWAIT P0, [R0+URZ], R2 ;  /* 0x00000002000075a7 */ /* 0x0022a400080011ff */
[----:B--2---:R-:W-:Y:S05]  /*33d0*/  @!P0 NANOSLEEP.SYNCS 0x989680 ;  /* 0x009896800000895d */ /* 0x004fea0003900000 */
[----:B------:R-:W2:Y:S02]  /*33e0*/  @!P0 SYNCS.PHASECHK.TRANS64 P0, [R0+URZ], R2 ;  /* 0x00000002000085a7 */ /* 0x000ea400080010ff */
[----:B--2---:R-:W-:Y:S05]  /*33f0*/  @P0 EXIT ;  /* 0x000000000000094d */ /* 0x004fea0003800000 */
[----:B------:R-:W-:Y:S05]  /*3400*/  BRA `(.L_x_40) ;  /* 0xfffffffc00ec7947 */ /* 0x000fea000383ffff */
.L_x_16:
[----:B------:R-:W2:Y:S02]  /*3410*/  S2UR UR4, SR_CgaCtaId ;  /* 0x00000000000479c3 */ /* 0x000ea40000008800 */
[----:B--2---:R-:W-:-:S04]  /*3420*/  UISETP.NE.AND UP0, UPT, UR4, URZ, UPT ;  /* 0x000000ff0400728c */ /* 0x004fc8000bf05270 */
[----:B------:R-:W-:-:S09]  /*3430*/  UISETP.NE.OR UP0, UPT, UR18, 0x1, UP0 ;  /* 0x000000011200788c */ /* 0x000fd20008705670 */
[----:B------:R-:W-:Y:S05]  /*3440*/  BRA.U UP0, `(.L_x_41) ;  /* 0x0000000100b47547 */ /* 0x000fea000b800000 */
[----:B------:R-:W2:Y:S01]  /*3450*/  S2UR UR5, SR_CgaCtaId ;  /* 0x00000000000579c3 */ /* 0x000ea20000008800 */
[----:B------:R-:W-:Y:S01]  /*3460*/  UMOV UR4, 0x400 ;  /* 0x0000040000047882 */ /* 0x000fe20000000000 */
[----:B------:R-:W-:Y:S01]  /*3470*/  HFMA2 R3, -RZ, RZ, 0, 5.9604644775390625e-08 ;  /* 0x00000001ff037431 */ /* 0x000fe200000001ff */
[----:B------:R-:W-:Y:S01]  /*3480*/  ISETP.NE.AND P0, PT, R0, RZ, PT ;  /* 0x000000ff0000720c */ /* 0x000fe20003f05270 */
[----:B------:R-:W-:Y:S01]  /*3490*/  IMAD.MOV.U32 R8, RZ, RZ, RZ ;  /* 0x000000ffff087224 */ /* 0x000fe200078e00ff */
[----:B--2---:R-:W-:-:S04]  /*34a0*/  ULEA UR4, UR5, UR4, 0x18 ;  /* 0x0000000405047291 */ /* 0x004fc8000f8ec0ff */
[----:B------:R-:W-:Y:S02]  /*34b0*/  UIADD3 UR5, UPT, UPT, UR4, 0xd8, URZ ;  /* 0x000000d804057890 */ /* 0x000fe4000fffe0ff */
[----:B------:R-:W-:Y:S02]  /*34c0*/  UIADD3 UR8, UPT, UPT, UR4, 0xd0, URZ ;  /* 0x000000d004087890 */ /* 0x000fe4000fffe0ff */
[----:B------:R-:W-:-:S12]  /*34d0*/  UPRMT UR5, URZ, 0x654, UR5 ;  /* 0x00000654ff057896 */ /* 0x000fd80008000005 */
.L_x_44:
[----:B------:R-:W-:Y:S01]  /*34e0*/  SHF.L.U32 R6, R3, 0x1f, RZ ;  /* 0x0000001f03067819 */ /* 0x000fe200000006ff */
[----:B------:R-:W-:Y:S02]  /*34f0*/  IMAD.U32 R4, RZ, RZ, UR8 ;  /* 0x00000008ff047e24 */ /* 0x000fe4000f8e00ff */
[----:B------:R-:W-:Y:S01]  /*3500*/  @!P0 IMAD.MOV.U32 R5, RZ, RZ, 0x10 ;  /* 0x00000010ff058424 */ /* 0x000fe200078e00ff */
[----:B------:R-:W2:Y:S02]  /*3510*/  SYNCS.PHASECHK.TRANS64.TRYWAIT P1, [UR4+0xd8], R6 ;  /* 0x0000d806ff0075a7 */ /* 0x000ea40008021104 */
[----:B------:R-:W-:-:S04]  /*3520*/  PRMT R4, R0, 0x654, R4 ;  /* 0x0000065400047816 */ /* 0x000fc80000000004 */
[----:B------:R-:W-:Y:S01]  /*3530*/  SEL R2, R4, R2, !P0 ;  /* 0x0000000204027207 */ /* 0x000fe20004000000 */
[----:B--2---:R-:W-:Y:S06]  /*3540*/  @!P1 BRA `(.L_x_42) ;  /* 0x0000006400c49947 */ /* 0x004fec0003800000 */
.L_x_146:
[----:B------:R-:W-:Y:S01]  /*3550*/  UIADD3 UR6, UPT, UPT, UR4, 0x110, URZ ;  /* 0x0000011004067890 */ /* 0x000fe2000fffe0ff */
[----:B------:R3:W-:Y:S01]  /*3560*/  @!P0 SYNCS.ARRIVE.TRANS64.RED RZ, [R2+URZ], R5 ;  /* 0x0000000502ff89a7 */ /* 0x0007e200080004ff */
[----:B------:R-:W-:Y:S01]  /*3570*/  UIADD3 UR7, UPT, UPT, UR4, 0xd0, URZ ;  /* 0x000000d004077890 */ /* 0x000fe2000fffe0ff */
[----:B------:R-:W-:-:S08]  /*3580*/  LOP3.LUT R3, R3, 0x1, RZ, 0x3c, !PT ;  /* 0x0000000103037812 */ /* 0x000fd000078e3cff */
[----:B------:R-:W-:Y:S06]  /*3590*/  UGETNEXTWORKID.BROADCAST [UR6], [UR7] ;  /* 0x00000000060073ca */ /* 0x000fec0008000100 */
[----:B---3--:R-:W-:-:S04]  /*35a0*/  SHF.L.U32 R5, R8, 0x1f, RZ ;  /* 0x0000001f08057819 */ /* 0x008fc800000006ff */
[----:B------:R-:W3:Y:S02]  /*35b0*/  SYNCS.PHASECHK.TRANS64.TRYWAIT P1, [UR4+0xd0], R5 ;  /* 0x0000d005ff0075a7 */ /* 0x000ee40008021104 */
[----:B---3--:R-:W-:Y:S05]  /*35c0*/  @!P1 BRA `(.L_x_43) ;  /* 0x0000006400bc9947 */ /* 0x008fea0003800000 */
.L_x_148:
[----:B--2---:R-:W2:Y:S01]  /*35d0*/  LDS.128 R4, [UR4+0x110] ;  /* 0x00011004ff047984 */ /* 0x004ea20008000c00 */
[----:B------:R-:W-:Y:S01]  /*35e0*/  LOP3.LUT R8, R8, 0x1, RZ, 0x3c, !PT ;  /* 0x0000000108087812 */ /* 0x000fe200078e3cff */
[----:B------:R-:W-:Y:S01]  /*35f0*/  @!PT LDS RZ, [RZ] ;  /* 0x00000000fffff984 */ /* 0x000fe20000000800 */
[----:B------:R-:W-:Y:S01]  /*3600*/  @!PT LDS RZ, [RZ] ;  /* 0x00000000fffff984 */ /* 0x000fe20000000800 */
[----:B------:R-:W-:Y:S01]  /*3610*/  @!PT LDS RZ, [RZ] ;  /* 0x00000000fffff984 */ /* 0x000fe20000000800 */
[----:B------:R-:W-:Y:S01]  /*3620*/  @!PT LDS RZ, [RZ] ;  /* 0x00000000fffff984 */ /* 0x000fe20000000800 */
[----:B------:R3:W-:Y:S06]  /*3630*/  MEMBAR.ALL.CTA ;  /* 0x0000000000007992 */ /* 0x0007ec0000008000 */
[----:B---3--:R-:W3:Y:S02]  /*3640*/  FENCE.VIEW.ASYNC.S ;  /* 0x00000000000073c6 */ /* 0x008ee40000000000 */
[----:B---3--:R-:W-:Y:S01]  /*3650*/  SYNCS.ARRIVE.TRANS64.RED.A1T0 RZ, [UR5], RZ ;  /* 0x000000ffffff79a7 */ /* 0x008fe20008100405 */
[----:B--2---:R-:W-:-:S13]  /*3660*/  LOP3.LUT P1, RZ, R6, 0x1, RZ, 0xc0, !PT ;  /* 0x0000000106ff7812 */ /* 0x004fda000782c0ff */
[----:B------:R-:W-:Y:S05]  /*3670*/  @P1 BRA `(.L_x_44) ;  /* 0xfffffffc00981947 */ /* 0x000fea000383ffff */
[----:B------:R-:W-:-:S04]  /*3680*/  SHF.L.U32 R0, R3, 0x1f, RZ ;  /* 0x0000001f03007819 */ /* 0x000fc800000006ff */
[----:B------:R-:W2:Y:S02]  /*3690*/  SYNCS.PHASECHK.TRANS64 P0, [UR4+0xd8], R0 ;  /* 0x0000d800ff0075a7 */ /* 0x000ea40008001004 */
[----:B-12---:R-:W-:Y:S05]  /*36a0*/  @P0 EXIT ;  /* 0x000000000000094d */ /* 0x006fea0003800000 */
[----:B------:R-:W-:-:S07]  /*36b0*/  MOV R0, UR4 ;  /* 0x0000000400007c02 */ /* 0x000fce0008000f00 */
.L_x_45:
[----:B-1----:R-:W-:-:S04]  /*36c0*/  SHF.L.U32 R2, R3, 0x1f, RZ ;  /* 0x0000001f03027819 */ /* 0x002fc800000006ff */
[----:B------:R1:W2:Y:S03]  /*36d0*/  SYNCS.PHASECHK.TRANS64.TRYWAIT P0, [R0+URZ+0xd8], R2 ;  /* 0x0000d802000075a7 */ /* 0x0002a600080011ff */
[----:B--2---:R-:W-:Y:S05]  /*36e0*/  @!P0 NANOSLEEP.SYNCS 0x989680 ;  /* 0x009896800000895d */ /* 0x004fea0003900000 */
[----:B------:R-:W2:Y:S02]  /*36f0*/  @!P0 SYNCS.PHASECHK.TRANS64 P0, [R0+URZ+0xd8], R2 ;  /* 0x0000d802000085a7 */ /* 0x000ea400080010ff */
[----:B--2---:R-:W-:Y:S05]  /*3700*/  @P0 EXIT ;  /* 0x000000000000094d */ /* 0x004fea0003800000 */
[----:B------:R-:W-:Y:S05]  /*3710*/  BRA `(.L_x_45) ;  /* 0xfffffffc00e87947 */ /* 0x000fea000383ffff */
.L_x_41:
[----:B------:R-:W-:-:S09]  /*3720*/  UISETP.NE.AND UP0, UPT, UR18, URZ, UPT ;  /* 0x000000ff1200728c */ /* 0x000fd2000bf05270 */
[----:B------:R-:W-:Y:S05]  /*3730*/  BRA.U UP0, `(.L_x_46) ;  /* 0x0000000d00807547 */ /* 0x000fea000b800000 */
[----:B------:R-:W2:Y:S01]  /*3740*/  S2UR UR7, SR_CgaCtaId ;  /* 0x00000000000779c3 */ /* 0x000ea20000008800 */
[----:B------:R-:W-:Y:S01]  /*3750*/  UMOV UR4, 0x40 ;  /* 0x0000004000047882 */ /* 0x000fe20000000000 */
[----:B------:R-:W-:Y:S01]  /*3760*/  NOP ;  /* 0x0000000000007918 */ /* 0x000fe20000000000 */
[----:B------:R-:W-:Y:S01]  /*3770*/  UMOV UR6, 0x400 ;  /* 0x0000040000067882 */ /* 0x000fe20000000000 */
[----:B--2---:R-:W-:Y:S02]  /*3780*/  ULEA UR5, UR7, UR4, 0x18 ;  /* 0x0000000407057291 */ /* 0x004fe4000f8ec0ff */
[----:B------:R-:W-:-:S07]  /*3790*/  ULEA UR6, UR7, UR6, 0x18 ;  /* 0x0000000607067291 */ /* 0x000fce000f8ec0ff */
[----:B------:R-:W2:Y:S02]  /*37a0*/  LDS.U8 R0, [UR5+0x1c] ;  /* 0x00001c05ff007984 */ /* 0x000ea40008000000 */
[----:B--2---:R-:W-:-:S13]  /*37b0*/  ISETP.NE.AND P0, PT, R0, RZ, PT ;  /* 0x000000ff0000720c */ /* 0x004fda0003f05270 */
[----:B------:R-:W-:Y:S05]  /*37c0*/  @P0 BRA `(.L_x_47) ;  /* 0x0000000000580947 */ /* 0x000fea0003800000 */
[----:B------:R-:W-:-:S13]  /*37d0*/  ELECT P0, URZ, PT ;  /* 0x0000000000ff782f */ /* 0x000fda0003800000 */
[----:B------:R-:W-:Y:S05]  /*37e0*/  @!P0 BRA `(.L_x_48) ;  /* 0x0000000000608947 */ /* 0x000fea0003800000 */
[----:B------:R-:W-:Y:S01]  /*37f0*/  UMOV UR4, 0x10 ;  /* 0x0000001000047882 */ /* 0x000fe20000000000 */
[----:B------:R-:W-:Y:S01]  /*3800*/  HFMA2 R0, -RZ, RZ, 0, 5.9604644775390625e-08 ;  /* 0x00000001ff007431 */ /* 0x000fe200000001ff */
[----:B------:R-:W-:-:S03]  /*3810*/  MOV R2, 0xffff ;  /* 0x0000ffff00027802 */ /* 0x000fc60000000f00 */
[----:B------:R-:W-:Y:S04]  /*3820*/  DEPBAR.LE SB2, 0x36 ;  /* 0x0000ad800000791a */ /* 0x000fe80000000000 */
[----:B------:R-:W2:Y:S02]  /*3830*/  UTCATOMSWS.FIND_AND_SET.ALIGN UP0, UR4, UR4 ;  /* 0x00000004000475e3 */ /* 0x000ea40008000800 */
[----:B--2---:R-:W-:Y:S01]  /*3840*/  MOV R3, UR4 ;  /* 0x0000000400037c02 */ /* 0x004fe20008000f00 */
[----:B------:R-:W-:Y:S06]  /*3850*/  BRA.U UP0, `(.L_x_49) ;  /* 0x0000000100187547 */ /* 0x000fec000b800000 */
.L_x_50:
[----:B------:R-:W-:Y:S05]  /*3860*/  NANOSLEEP 0x64 ;  /* 0x000000640000795d */ /* 0x000fea0003800000 */
[----:B------:R-:W-:-:S05]  /*3870*/  UMOV UR4, 0x10 ;  /* 0x0000001000047882 */ /* 0x000fca0000000000 */
[----:B------:R-:W-:Y:S04]  /*3880*/  DEPBAR.LE SB2, 0x36 ;  /* 0x0000ad800000791a */ /* 0x000fe80000000000 */
[----:B------:R-:W2:Y:S02]  /*3890*/  UTCATOMSWS.FIND_AND_SET.ALIGN UP0, UR4, UR4 ;  /* 0x00000004000475e3 */ /* 0x000ea40008000800 */
[----:B--2---:R-:W-:Y:S01]  /*38a0*/  MOV R3, UR4 ;  /* 0x0000000400037c02 */ /* 0x004fe20008000f00 */
[----:B------:R-:W-:Y:S05]  /*38b0*/  BRA.U !UP0, `(.L_x_50) ;  /* 0xfffffffd08e87547 */ /* 0x000fea000b83ffff */
.L_x_49:
[-C--:B------:R-:W-:Y:S02]  /*38c0*/  SHF.L.U32 R2, R2, R3.reuse, RZ ;  /* 0x0000000302027219 */ /* 0x080fe400000006ff */
[----:B------:R-:W-:Y:S01]  /*38d0*/  SHF.L.U32 R0, R0, R3, RZ ;  /* 0x0000000300007219 */ /* 0x000fe200000006ff */
[----:B------:R-:W-:Y:S02]  /*38e0*/  IMAD.SHL.U32 R3, R3, 0x20, RZ ;  /* 0x0000002003037824 */ /* 0x000fe400078e00ff */
[----:B------:R2:W-:Y:S04]  /*38f0*/  ATOMS.OR RZ, [UR5+0x14], R2 ;  /* 0x00001402ffff798c */ /* 0x0005e8000b000005 */
[----:B------:R2:W-:Y:S04]  /*3900*/  ATOMS.OR RZ, [UR5+0x18], R0 ;  /* 0x00001800ffff798c */ /* 0x0005e8000b000005 */
[----:B------:R2:W-:Y:S01]  /*3910*/  STS [UR6+0x120], R3 ;  /* 0x00012003ff007988 */ /* 0x0005e20008000806 */
[----:B------:R-:W-:Y:S05]  /*3920*/  BRA `(.L_x_48) ;  /* 0x0000000000107947 */ /* 0x000fea0003800000 */
.L_x_47:
[----:B------:R-:W-:Y:S02]  /*3930*/  MOV R0, 0xffffffff ;  /* 0xffffffff00007802 */ /* 0x000fe40000000f00 */
[----:B------:R-:W-:-:S03]  /*3940*/  MOV R2, 0x3970 ;  /* 0x0000397000027802 */ /* 0x000fc60000000f00 */
[----:B------:R2:W-:Y:S04]  /*3950*/  STS [UR6+0x120], R0 ;  /* 0x00012000ff007988 */ /* 0x0005e80008000806 */
[----:B-12--5:R-:W-:Y:S05]  /*3960*/  CALL.REL.NOINC `($__internal_1_$__cuda_sm10x_tcgen05_guardrail_trap_phase_invalid_during_alloc) ;  /* 0x0000006800c87944 */ /* 0x026fea0003c00000 */
.L_x_48:
[----:B------:R-:W-:Y:S05]  /*3970*/  WARPSYNC.ALL ;  /* 0x0000000000007948 */ /* 0x000fea0003800000 */
[----:B------:R-:W3:Y:S01]  /*3980*/  S2UR UR4, SR_CgaCtaId ;  /* 0x00000000000479c3 */ /* 0x000ee20000008800 */
[----:B------:R-:W-:Y:S01]  /*3990*/  UMOV UR21, 0x400 ;  /* 0x0000040000157882 */ /* 0x000fe20000000000 */
[----:B------:R-:W-:-:S06]  /*39a0*/  NOP ;  /* 0x0000000000007918 */ /* 0x000fcc0000000000 */
[----:B------:R-:W-:Y:S06]  /*39b0*/  BAR.ARV 0x6, 0xa0 ;  /* 0x0182800000007b1d */ /* 0x000fec0000002000 */
[----:B------:R-:W4:Y:S01]  /*39c0*/  LDCU UR6, c[0x0][0x394] ;  /* 0x00007280ff0677ac */ /* 0x000f220008000800 */
[----:B------:R-:W-:Y:S01]  /*39d0*/  IMAD.MOV.U32 R10, RZ, RZ, 0x1 ;  /* 0x00000001ff0a7424 */ /* 0x000fe200078e00ff */
[----:B------:R-:W-:Y:S01]  /*39e0*/  CS2R R8, SRZ ;  /* 0x0000000000087805 */ /* 0x000fe2000001ff00 */
[----:B------:R-:W-:Y:S01]  /*39f0*/  UMOV UR24, URZ ;  /* 0x000000ff00187c82 */ /* 0x000fe20008000000 */
[----:B------:R-:W-:Y:S01]  /*3a00*/  UMOV UR18, URZ ;  /* 0x000000ff00127c82 */ /* 0x000fe20008000000 */
[----:B------:R-:W-:Y:S01]  /*3a10*/  UMOV UR32, 0x0 ;  /* 0x0000000000207882 */ /* 0x000fe20000000000 */
[----:B------:R-:W-:Y:S01]  /*3a20*/  UMOV UR33, 0x4218010 ;  /* 0x0421801000217882 */ /* 0x000fe20000000000 */
[----:B------:R-:W-:Y:S01]  /*3a30*/  UMOV UR30, 0x0 ;  /* 0x00000000001e7882 */ /* 0x000fe20000000000 */
[----:B------:R-:W-:Y:S01]  /*3a40*/  UMOV UR31, 0x4218010 ;  /* 0x04218010001f7882 */ /* 0x000fe20000000000 */
[----:B---3--:R-:W-:Y:S01]  /*3a50*/  ULEA UR21, UR4, UR21, 0x18 ;  /* 0x0000001504157291 */ /* 0x008fe2000f8ec0ff */
[----:B------:R-:W3:Y:S03]  /*3a60*/  LDCU UR4, c[0x0][0x394] ;  /* 0x00007280ff0477ac */ /* 0x000ee60008000800 */
[----:B------:R-:W-:-:S02]  /*3a70*/  UIADD3 UR22, UPT, UPT, UR21, 0x14400, URZ ;  /* 0x0001440015167890 */ /* 0x000fc4000fffe0ff */
[----:B------:R-:W-:-:S03]  /*3a80*/  UIADD3 UR5, UPT, UPT, UR21, 0x4400, URZ ;  /* 0x0000440015057890 */ /* 0x000fc6000fffe0ff */
[----:B------:R-:W2:Y:S01]  /*3a90*/  LDS R11, [UR21+0x120] ;  /* 0x00012015ff0b7984 */ /* 0x000ea20008000800 */
[----:B------:R-:W-:Y:S02]  /*3aa0*/  USHF.R.U32.HI UR22, URZ, 0x4, UR22 ;  /* 0x00000004ff167899 */ /* 0x000fe40008011616 */
[----:B------:R-:W-:Y:S02]  /*3ab0*/  UIADD3 UR35, UPT, UPT, UR21, 0xd8, URZ ;  /* 0x000000d815237890 */ /* 0x000fe4000fffe0ff */
[----:B------:R-:W-:Y:S02]  /*3ac0*/  USHF.R.U32.HI UR5, URZ, 0x4, UR5 ;  /* 0x00000004ff057899 */ /* 0x000fe40008011605 */
[----:B------:R-:W-:Y:S02]  /*3ad0*/  ULOP3.LUT UR22, UR22, 0x3fff, URZ, 0xc0, !UPT ;  /* 0x00003fff16167892 */ /* 0x000fe4000f8ec0ff */
[----:B------:R-:W-:Y:S02]  /*3ae0*/  UPRMT UR35, URZ, 0x654, UR35 ;  /* 0x00000654ff237896 */ /* 0x000fe40008000023 */
[----:B---3--:R-:W-:-:S02]  /*3af0*/  UIADD3 UR4, UPT, UPT, UR4, 0x3f, URZ ;  /* 0x0000003f04047890 */ /* 0x008fc4000fffe0ff */
[----:B------:R-:W-:Y:S02]  /*3b00*/  ULOP3.LUT UR23, UR5, 0x3fff, URZ, 0xc0, !UPT ;  /* 0x00003fff05177892 */ /* 0x000fe4000f8ec0ff */
[----:B------:R-:W-:Y:S02]  /*3b10*/  USHF.R.S32.HI UR34, URZ, 0x1f, UR4 ;  /* 0x0000001fff227899 */ /* 0x000fe40008011404 */
[----:B------:R-:W-:Y:S02]  /*3b20*/  ULOP3.LUT UR22, UR22, 0x2000000, URZ, 0xfc, !UPT ;  /* 0x0200000016167892 */ /* 0x000fe4000f8efcff */
[----:B------:R-:W-:Y:S02]  /*3b30*/  ULEA.HI UR34, UR34, UR4, URZ, 0x6 ;  /* 0x0000000422227291 */ /* 0x000fe4000f8f30ff */
[----:B----4-:R-:W-:Y:S02]  /*3b40*/  UISETP.GE.AND UP4, UPT, UR6, 0x1, UPT ;  /* 0x000000010600788c */ /* 0x010fe4000bf86270 */
[----:B------:R-:W-:Y:S01]  /*3b50*/  USHF.R.S32.HI UR34, URZ, 0x6, UR34 ;  /* 0x00000006ff227899 */ /* 0x000fe20008011422 */
[----:B------:R-:W-:Y:S01]  /*3b60*/  UMOV UR28, 0x0 ;  /* 0x00000000001c7882 */ /* 0x000fe20000000000 */
[----:B------:R-:W-:-:S02]  /*3b70*/  UMOV UR29, 0x4218010 ;  /* 0x04218010001d7882 */ /* 0x000fc40000000000 */
[----:B------:R-:W-:Y:S01]  /*3b80*/  UISETP.LT.AND UP0, UPT, UR34, 0x1, UPT ;  /* 0x000000012200788c */ /* 0x000fe2000bf01270 */
[----:B------:R-:W-:Y:S01]  /*3b90*/  UMOV UR26, 0x0 ;  /* 0x00000000001a7882 */ /* 0x000fe20000000000 */
[----:B------:R-:W-:Y:S02]  /*3ba0*/  UMOV UR27, 0x4218010 ;  /* 0x04218010001b7882 */ /* 0x000fe40000000000 */
[----:B------:R-:W-:-:S04]  /*3bb0*/  USEL UR36, UR34, 0x1, !UP0 ;  /* 0x0000000122247887 */ /* 0x000fc8000c000000 */
[----:B------:R-:W-:Y:S01]  /*3bc0*/  UIADD3 UR36, UPT, UPT, -UR36, URZ, URZ ;  /* 0x000000ff24247290 */ /* 0x000fe2000fffe1ff */
[C---:B--2---:R-:W-:Y:S01]  /*3bd0*/  VIADD R3, R11.reuse, 0x80 ;  /* 0x000000800b037836 */ /* 0x044fe20000000000 */
[----:B------:R-:W-:-:S04]  /*3be0*/  LOP3.LUT R2, R11, 0xffff, RZ, 0xc0, !PT ;  /* 0x0000ffff0b027812 */ /* 0x000fc800078ec0ff */
[----:B------:R-:W-:-:S05]  /*3bf0*/  LOP3.LUT R3, R3, 0xffff, RZ, 0xc0, !PT ;  /* 0x0000ffff03037812 */ /* 0x000fca00078ec0ff */
[----:B------:R2:W-:Y:S02]  /*3c00*/  STL.64 [R1], R2 ;  /* 0x0000000201007387 */ /* 0x0005e40000100a00 */
.L_x_57:
[----:B--2---:R-:W-:-:S04]  /*3c10*/  SHF.L.U32 R2, R9, 0x1f, RZ ;  /* 0x0000001f09027819 */ /* 0x004fc800000006ff */
[----:B------:R-:W2:Y:S02]  /*3c20*/  SYNCS.PHASECHK.TRANS64.TRYWAIT P0, [UR21+0xd0], R2 ;  /* 0x0000d002ff0075a7 */ /* 0x000ea40008001115 */
[----:B--23--:R-:W-:Y:S05]  /*3c30*/  @!P0 BRA `(.L_x_51) ;  /* 0x0000006000388947 */ /* 0x00cfea0003800000 */
.L_x_150:
[----:B------:R-:W3:Y:S01]  /*3c40*/  LDS.128 R4, [UR21+0x110] ;  /* 0x00011015ff047984 */ /* 0x000ee20008000c00 */
[----:B------:R-:W-:Y:S01]  /*3c50*/  ULEA UR25, UR24, UR21, 0x3 ;  /* 0x0000001518197291 */ /* 0x000fe2000f8e18ff */
[----:B--2---:R-:W-:Y:S01]  /*3c60*/  SHF.L.U32 R2, R10, 0x1f, RZ ;  /* 0x0000001f0a027819 */ /* 0x004fe200000006ff */
[----:B------:R-:W-:Y:S01]  /*3c70*/  @!PT LDS RZ, [RZ] ;  /* 0x00000000fffff984 */ /* 0x000fe20000000800 */
[----:B------:R-:W-:Y:S01]  /*3c80*/  @!PT LDS RZ, [RZ] ;  /* 0x00000000fffff984 */ /* 0x000fe20000000800 */
[----:B------:R-:W-:Y:S01]  /*3c90*/  @!PT LDS RZ, [RZ] ;  /* 0x00000000fffff984 */ /* 0x000fe20000000800 */
[----:B------:R-:W-:Y:S01]  /*3ca0*/  @!PT LDS RZ, [RZ] ;  /* 0x00000000fffff984 */ /* 0x000fe20000000800 */
[----:B------:R2:W-:Y:S06]  /*3cb0*/  MEMBAR.ALL.CTA ;  /* 0x0000000000007992 */ /* 0x0005ec0000008000 */
[----:B--2---:R-:W2:Y:S02]  /*3cc0*/  FENCE.VIEW.ASYNC.S ;  /* 0x00000000000073c6 */ /* 0x004ea40000000000 */
[----:B--2---:R-:W-:Y:S01]  /*3cd0*/  SYNCS.ARRIVE.TRANS64.RED.A1T0 RZ, [UR35], RZ ;  /* 0x000000ffffff79a7 */ /* 0x004fe20008100423 */
[----:B------:R-:W2:Y:S02]  /*3ce0*/  SYNCS.PHASECHK.TRANS64.TRYWAIT P0, [UR25+0xf0], R2 ;  /* 0x0000f002ff0075a7 */ /* 0x000ea40008001119 */
[----:B--23--:R-:W-:Y:S05]  /*3cf0*/  @!P0 BRA `(.L_x_52) ;  /* 0x0000006000208947 */ /* 0x00cfea0003800000 */
.L_x_152:
[----:B------:R-:W-:Y:S05]  /*3d00*/  BRA.U !UP4, `(.L_x_53) ;  /* 0x000000010cf87547 */ /* 0x000fea000b800000 */
[----:B--2---:R-:W-:Y:S01]  /*3d10*/  IMAD.U32 R0, RZ, RZ, UR24 ;  /* 0x00000018ff007e24 */ /* 0x004fe2000f8e00ff */
[----:B------:R-:W-:-:S04]  /*3d20*/  ULEA UR4, UR18, UR21, 0x3 ;  /* 0x0000001512047291 */ /* 0x000fc8000f8e18ff */
[----:B------:R-:W-:-:S05]  /*3d30*/  LEA R0, R0, R1, 0x2 ;  /* 0x0000000100007211 */ /* 0x000fca00078e10ff */
[----:B------:R2:W5:Y:S01]  /*3d40*/  LDL R2, [R0] ;  /* 0x0000000000027983 */ /* 0x0005620000100800 */
[----:B------:R-:W-:Y:S01]  /*3d50*/  UPLOP3.LUT UP2, UPT, UPT, UPT, UPT, 0x40, 0x4 ;  /* 0x000000000004789c */ /* 0x000fe20003f4e870 */
[----:B------:R-:W-:Y:S01]  /*3d60*/  UMOV UR20, UR36 ;  /* 0x0000002400147c82 */ /* 0x000fe20008000000 */
[----:B------:R-:W-:Y:S01]  /*3d70*/  UMOV UR19, UR34 ;  /* 0x0000002200137c82 */ /* 0x000fe20008000000 */
[----:B------:R-:W-:Y:S01]  /*3d80*/  UMOV UR5, UR18 ;  /* 0x0000001200057c82 */ /* 0x000fe20008000000 */
[----:B--2---:R-:W-:-:S04]  /*3d90*/  SHF.L.U32 R0, R8, 0x1f, RZ ;  /* 0x0000001f08007819 */ /* 0x004fc800000006ff */
[----:B------:R2:W3:Y:S03]  /*3da0*/  SYNCS.PHASECHK.TRANS64.TRYWAIT P2, [UR4], R0 ;  /* 0x00000000ff0075a7 */ /* 0x0004e60008041104 */
.L_x_56:
[----:B------:R-:W-:Y:S02]  /*3db0*/  UIADD3 UR20, UPT, UPT, UR20, 0x1, URZ ;  /* 0x0000000114147890 */ /* 0x000fe4000fffe0ff */
[----:B------:R-:W-:Y:S02]  /*3dc0*/  ULEA UR17, UR5, UR21, 0x3 ;  /* 0x0000001505117291 */ /* 0x000fe4000f8e18ff */
[----:B------:R-:W-:Y:S01]  /*3dd0*/  UISETP.NE.AND UP3, UPT, UR20, URZ, UPT ;  /* 0x000000ff1400728c */ /* 0x000fe2000bf65270 */
[----:B--234-:R-:W-:Y:S10]  /*3de0*/  @P2 BRA `(.L_x_54) ;  /* 0x00000000000c2947 */ /* 0x01cff40003800000 */
[----:B------:R-:W-:Y:S04]  /*3df0*/  SHF.L.U32 R3, R8, 0x1f, RZ ;  /* 0x0000001f08037819 */ /* 0x000fe800000006ff */
[----:B------:R-:W3:Y:S02]  /*3e00*/  SYNCS.PHASECHK.TRANS64.TRYWAIT P0, [UR17], R3 ;  /* 0x00000003ff0075a7 */ /* 0x000ee40008001111 */
[----:B---3--:R-:W-:Y:S05]  /*3e10*/  @!P0 BRA `(.L_x_55) ;  /* 0x0000005c00f08947 */ /* 0x008fea0003800000 */
.L_x_54:
[----:B------:R-:W-:Y:S01]  /*3e20*/  UISETP.NE.AND UP0, UPT, UR19, 0x1, UPT ;  /* 0x000000011300788c */ /* 0x000fe2000bf05270 */
[----:B------:R-:W-:Y:S01]  /*3e30*/  PLOP3.LUT P2, PT, PT, PT, PT, 0x80, 0x8 ;  /* 0x000000000008781c */ /* 0x000fe20003f4f070 */
[----:B------:R-:W-:Y:S01]  /*3e40*/  UIADD3 UR4, UPT, UPT, UR5, 0x1, URZ ;  /* 0x0000000105047890 */ /* 0x000fe2000fffe0ff */
[----:B------:R-:W-:Y:S11]  /*3e50*/  ELECT P1, URZ, PT ;  /* 0x0000000000ff782f */ /* 0x000ff60003820000 */
[----:B------:R-:W-:Y:S02]  /*3e60*/  @!UPT UIADD3 URZ, UPT, UPT, URZ, URZ, URZ ;  /* 0x000000fffffff290 */ /* 0x000fe4000fffe0ff */
[----:B-----5:R-:W-:Y:S01]  /*3e70*/  @P1 R2UR.BROADCAST UR8, R2 ;  /* 0x00000000020812ca */ /* 0x020fe200008e0000 */
[----:B------:R-:W-:Y:S01]  /*3e80*/  UISETP.NE.AND UP1, UPT, UR4, 0x8, UPT ;  /* 0x000000080400788c */ /* 0x000fe2000bf25270 */
[----:B------:R-:W-:Y:S01]  /*3e90*/  PLOP3.LUT P0, PT, PT, PT, UP0, 0x80, 0x8 ;  /* 0x000000000008781c */ /* 0x000fe20003f0f008 */
[----:B------:R-:W-:Y:S02]  /*3ea0*/  ULEA UR10, UR5, UR23, 0x9 ;  /* 0x00000017050a7291 */ /* 0x000fe4000f8e48ff */
[----:B------:R-:W-:Y:S02]  /*3eb0*/  USEL UR6, URZ, 0x1, UP1 ;  /* 0x00000001ff067887 */ /* 0x000fe40008800000 */
[----:B------:R-:W-:Y:S02]  /*3ec0*/  USEL UR18, UR4, URZ, UP1 ;  /* 0x000000ff04127287 */ /* 0x000fe40008800000 */
[----:B------:R-:W-:Y:S02]  /*3ed0*/  ULEA UR14, UR5, UR22, 0xa ;  /* 0x00000016050e7291 */ /* 0x000fe4000f8e50ff */
[----:B------:R-:W-:Y:S01]  /*3ee0*/  @UP0 ULEA UR4, UR18, UR21, 0x3 ;  /* 0x0000001512040291 */ /* 0x000fe2000f8e18ff */
[----:B------:R-:W-:Y:S01]  /*3ef0*/  LOP3.LUT R8, R8, UR6, RZ, 0x3c, !PT ;  /* 0x0000000608087c12 */ /* 0x000fe2000f8e3cff */
[----:B------:R-:W-:Y:S02]  /*3f00*/  UIADD3 UR6, UPT, UPT, UR10, 0x80, URZ ;  /* 0x000000800a067890 */ /* 0x000fe4000fffe0ff */
[----:B------:R-:W-:Y:S01]  /*3f10*/  UIADD3 UR12, UPT, UPT, UR10, 0x100, URZ ;  /* 0x000001000a0c7890 */ /* 0x000fe2000fffe0ff */
[----:B--2---:R-:W-:Y:S01]  /*3f20*/  @P0 SHF.L.U32 R0, R8, 0x1f, RZ ;  /* 0x0000001f08000819 */ /* 0x004fe200000006ff */
[----:B------:R-:W-:Y:S01]  /*3f30*/  UIADD3 UR19, UPT, UPT, UR19, -0x1, URZ ;  /* 0xffffffff13137890 */ /* 0x000fe2000fffe0ff */
[----:B------:R-:W-:Y:S02]  /*3f40*/  UMOV UR11, 0x40004040 ;  /* 0x40004040000b7882 */ /* 0x000fe40000000000 */
[----:B------:R4:W2:Y:S01]  /*3f50*/  @P0 SYNCS.PHASECHK.TRANS64.TRYWAIT P2, [UR4], R0 ;  /* 0x00000000ff0005a7 */ /* 0x0008a20008041104 */
[----:B------:R-:W-:Y:S11]  /*3f60*/  ELECT P0, URZ, PT ;  /* 0x0000000000ff782f */ /* 0x000ff60003800000 */
[----:B------:R-:W-:Y:S02]  /*3f70*/  @!UPT UIADD3 URZ, UPT, UPT, URZ, URZ, URZ ;  /* 0x000000fffffff290 */ /* 0x000fe4000fffe0ff */
[C---:B------:R-:W-:Y:S01]  /*3f80*/  @P0 R2UR.BROADCAST UR16, R2.reuse ;  /* 0x00000000021002ca */ /* 0x040fe200008e0000 */
[----:B------:R-:W-:Y:S01]  /*3f90*/  UIADD3 UR4, UPT, UPT, UR14, 0x80, URZ ;  /* 0x000000800e047890 */ /* 0x000fe2000fffe0ff */
[----:B------:R-:W-:Y:S01]  /*3fa0*/  ELECT P0, URZ, PT ;  /* 0x0000000000ff782f */ /* 0x000fe20003800000 */
[----:B------:R-:W-:Y:S01]  /*3fb0*/  UMOV UR15, 0x40004040 ;  /* 0x40004040000f7882 */ /* 0x000fe20000000000 */
[----:B------:R-:W-:Y:S01]  /*3fc0*/  UMOV UR7, 0x40004040 ;  /* 0x4000404000077882 */ /* 0x000fe20000000000 */
[----:B------:R3:W-:Y:S01]  /*3fd0*/  UTCHMMA gdesc[UR10], gdesc[UR14], tmem[UR8], tmem[UR32], idesc[UR33], UP2 ;  /* 0x00ff200e0a0075ea */ /* 0x0007e20009000008 */
[----:B------:R-:W-:Y:S01]  /*3fe0*/  UPLOP3.LUT UP2, UPT, UPT, UPT, UPT, 0x80, 0x8 ;  /* 0x000000000008789c */ /* 0x000fe20003f4f070 */
[----:B------:R-:W-:Y:S01]  /*3ff0*/  UMOV UR5, 0x40004040 ;  /* 0x4000404000057882 */ /* 0x000fe20000000000 */
[----:B------:R-:W-:Y:S01]  /*4000*/  UMOV UR13, 0x40004040 ;  /* 0x40004040000d7882 */ /* 0x000fe20000000000 */
[----:B------:R-:W-:Y:S04]  /*4010*/  UMOV UR9, 0x40004040 ;  /* 0x4000404000097882 */ /* 0x000fe80000000000 */
[----:B------:R1:W-:Y:S01]  /*4020*/  UTCHMMA gdesc[UR6], gdesc[UR4], tmem[UR16], tmem[UR30], idesc[UR31], UPT ;  /* 0x00ff1e04060075ea */ /* 0x0003e2000b800010 */
[----:B---3--:R-:W-:Y:S01]  /*4030*/  UIADD3 UR8, UPT, UPT, UR14, 0x100, URZ ;  /* 0x000001000e087890 */ /* 0x008fe2000fffe0ff */
[C---:B------:R-:W-:Y:S02]  /*4040*/  @P0 R2UR.BROADCAST UR15, R2.reuse ;  /* 0x00000000020f02ca */ /* 0x040fe400008e0000 */
[----:B------:R-:W-:Y:S01]  /*4050*/  ELECT P0, URZ, PT ;  /* 0x0000000000ff782f */ /* 0x000fe20003800000 */
[----:B------:R-:W-:Y:S02]  /*4060*/  UIADD3 UR10, UPT, UPT, UR10, 0x180, URZ ;  /* 0x000001800a0a7890 */ /* 0x000fe4000fffe0ff */
[----:B-1----:R-:W-:Y:S10]  /*4070*/  UIADD3 UR6, UPT, UPT, UR14, 0x180, URZ ;  /* 0x000001800e067890 */ /* 0x002ff4000fffe0ff */
[----:B------:R-:W-:Y:S01]  /*4080*/  @P0 R2UR.BROADCAST UR14, R2 ;  /* 0x00000000020e02ca */ /* 0x000fe200008e0000 */
[----:B------:R-:W-:Y:S01]  /*4090*/  UIADD3 UR4, UPT, UPT, UR17, 0x40, URZ ;  /* 0x0000004011047890 */ /* 0x000fe2000fffe0ff */
[----:B------:R-:W-:Y:S01]  /*40a0*/  UMOV UR5, UR18 ;  /* 0x0000001200057c82 */ /* 0x000fe20008000000 */
[----:B------:R4:W-:Y:S10]  /*40b0*/  UTCHMMA gdesc[UR12], gdesc[UR8], tmem[UR15], tmem[UR28], idesc[UR29], UPT ;  /* 0x00ff1c080c0075ea */ /* 0x0009f4000b80000f */
[----:B------:R4:W-:Y:S01]  /*40c0*/  UTCHMMA gdesc[UR10], gdesc[UR6], tmem[UR14], tmem[UR26], idesc[UR27], UPT ;  /* 0x00ff1a060a0075ea */ /* 0x0009e2000b80000e */
[----:B------:R4:W-:Y:S01]  /*40d0*/  UTCBAR [UR4], URZ ;  /* 0x000000ff040073e9 */ /* 0x0009e200080000ff */
[----:B------:R-:W-:Y:S05]  /*40e0*/  BRA.U UP3, `(.L_x_56) ;  /* 0xfffffffd03307547 */ /* 0x000fea000b83ffff */
.L_x_53:
[----:B----4-:R-:W-:Y:S01]  /*40f0*/  UIADD3 UR4, UPT, UPT, UR24, 0x1, URZ ;  /* 0x0000000118047890 */ /* 0x010fe2000fffe0ff */
[----:B------:R-:W-:Y:S01]  /*4100*/  LOP3.LUT P0, RZ, R6, 0x1, RZ, 0xc0, !PT ;  /* 0x0000000106ff7812 */ /* 0x000fe2000780c0ff */
[----:B------:R-:W-:Y:S01]  /*4110*/  UIADD3 UR5, UPT, UPT, UR25, 0xe0, URZ ;  /* 0x000000e019057890 */ /* 0x000fe2000fffe0ff */
[----:B------:R-:W-:Y:S01]  /*4120*/  LOP3.LUT R9, R9, 0x1, RZ, 0x3c, !PT ;  /* 0x0000000109097812 */ /* 0x000fe200078e3cff */
[----:B------:R-:W-:-:S04]  /*4130*/  UISETP.NE.AND UP0, UPT, UR4, 0x2, UPT ;  /* 0x000000020400788c */ /* 0x000fc8000bf05270 */
[----:B------:R-:W-:Y:S02]  /*4140*/  USEL UR6, URZ, 0x1, UP0 ;  /* 0x00000001ff067887 */ /* 0x000fe40008000000 */
[----:B------:R-:W-:Y:S01]  /*4150*/  USEL UR24, UR4, URZ, UP0 ;  /* 0x000000ff04187287 */ /* 0x000fe20008000000 */
[----:B------:R3:W-:Y:S03]  /*4160*/  UTCBAR [UR5], URZ ;  /* 0x000000ff050073e9 */ /* 0x0007e600080000ff */
[----:B------:R-:W-:Y:S01]  /*4170*/  LOP3.LUT R10, R10, UR6, RZ, 0x3c, !PT ;  /* 0x000000060a0a7c12 */ /* 0x000fe2000f8e3cff */
[----:B------:R-:W-:Y:S07]  /*4180*/  @P0 BRA `(.L_x_57) ;  /* 0xfffffff800a00947 */ /* 0x000fee000383ffff */
[----:B------:R-:W4:Y:S01]  /*4190*/  S2UR UR6, SR_CgaCtaId ;  /* 0x00000000000679c3 */ /* 0x000f220000008800 */
[----:B------:R-:W-:Y:S01]  /*41a0*/  ELECT P0, URZ, PT ;  /* 0x0000000000ff782f */ /* 0x000fe20003800000 */
[----:B--2---:R-:W-:Y:S01]  /*41b0*/  IMAD.MOV.U32 R0, RZ, RZ, 0x1 ;  /* 0x00000001ff007424 */ /* 0x004fe200078e00ff */
[----:B------:R-:W-:Y:S01]  /*41c0*/  UIADD3 UR21, UPT, UPT, UR21, 0xf0, URZ ;  /* 0x000000f015157890 */ /* 0x000fe2000fffe0ff */
[----:B------:R-:W-:Y:S01]  /*41d0*/  SHF.L.U32 R2, R10, 0x1f, RZ ;  /* 0x0000001f0a027819 */ /* 0x000fe200000006ff */
[----:B------:R-:W-:-:S03]  /*41e0*/  UMOV UR4, 0x40 ;  /* 0x0000004000047882 */ /* 0x000fc60000000000 */
[----:B------:R-:W-:Y:S01]  /*41f0*/  UVIRTCOUNT.DEALLOC.SMPOOL 0x80 ;  /* 0x000000800000784c */ /* 0x000fe20000000000 */
[----:B----4-:R-:W-:Y:S02]  /*4200*/  ULEA UR6, UR6, UR4, 0x18 ;  /* 0x0000000406067291 */ /* 0x010fe4000f8ec0ff */
[----:B------:R-:W-:-:S07]  /*4210*/  ULEA UR4, UR24, UR21, 0x3 ;  /* 0x0000001518047291 */ /* 0x000fce000f8e18ff */
[----:B------:R2:W-:Y:S02]  /*4220*/  @P0 STS.U8 [UR6+0x1c], R0 ;  /* 0x00001c00ff000988 */ /* 0x0005e40008000006 */
[----:B------:R-:W4:Y:S02]  /*4230*/  SYNCS.PHASECHK.TRANS64.TRYWAIT P0, [UR4], R2 ;  /* 0x00000002ff0075a7 */ /* 0x000f240008001104 */
[----:B--2-4-:R-:W-:Y:S05]  /*4240*/  @!P0 BRA `(.L_x_58) ;  /* 0x0000005800fc8947 */ /* 0x014fea0003800000 */
.L_x_155:
[----:B------:R-:W-:-:S04]  /*4250*/  UIADD3 UR4, UPT, UPT, UR24, 0x1, URZ ;  /* 0x0000000118047890 */ /* 0x000fc8000fffe0ff */
[----:B------:R-:W-:-:S04]  /*4260*/  UISETP.NE.AND UP0, UPT, UR4, 0x2, UPT ;  /* 0x000000020400788c */ /* 0x000fc8000bf05270 */
[----:B---3--:R-:W-:Y:S02]  /*4270*/  USEL UR5, URZ, 0x1, UP0 ;  /* 0x00000001ff057887 */ /* 0x008fe40008000000 */
[----:B------:R-:W-:-:S04]  /*4280*/  USEL UR4, UR4, URZ, UP0 ;  /* 0x000000ff04047287 */ /* 0x000fc80008000000 */
[----:B------:R-:W-:Y:S01]  /*4290*/  ULEA UR4, UR4, UR21, 0x3 ;  /* 0x0000001504047291 */ /* 0x000fe2000f8e18ff */
[----:B--2---:R-:W-:-:S04]  /*42a0*/  LOP3.LUT R2, R10, UR5, RZ, 0x3c, !PT ;  /* 0x000000050a027c12 */ /* 0x004fc8000f8e3cff */
[----:B------:R-:W-:-:S04]  /*42b0*/  SHF.L.U32 R2, R2, 0x1f, RZ ;  /* 0x0000001f02027819 */ /* 0x000fc800000006ff */
[----:B------:R-:W2:Y:S02]  /*42c0*/  SYNCS.PHASECHK.TRANS64.TRYWAIT P0, [UR4], R2 ;  /* 0x00000002ff0075a7 */ /* 0x000ea40008001104 */
[----:B--2---:R-:W-:Y:S05]  /*42d0*/  @!P0 BRA `(.L_x_59) ;  /* 0x0000005800f08947 */ /* 0x004fea0003800000 */
.L_x_157:
[----:B------:R-:W-:Y:S01]  /*42e0*/  NOP ;  /* 0x0000000000007918 */ /* 0x000fe20000000000 */
[----:B--2---:R-:W2:Y:S01]  /*42f0*/  LDS R0, [UR6+0x14] ;  /* 0x00001406ff007984 */ /* 0x004ea20008000800 */
[----:B------:R-:W-:Y:S01]  /*4300*/  LOP3.LUT R3, R11, 0xffff, RZ, 0xc0, !PT ;  /* 0x0000ffff0b037812 */ /* 0x000fe200078ec0ff */
[----:B------:R-:W-:-:S03]  /*4310*/  IMAD.MOV.U32 R2, RZ, RZ, 0xffff ;  /* 0x0000ffffff027424 */ /* 0x000fc600078e00ff */
[----:B------:R-:W-:-:S04]  /*4320*/  SHF.R.U32.HI R3, RZ, 0x5, R3 ;  /* 0x00000005ff037819 */ /* 0x000fc80000011603 */
[----:B------:R-:W-:-:S04]  /*4330*/  SHF.L.U32 R2, R2, R3, RZ ;  /* 0x0000000302027219 */ /* 0x000fc800000006ff */
[----:B--2---:R-:W-:-:S04]  /*4340*/  LOP3.LUT R0, R0, R2, RZ, 0xc0, !PT ;  /* 0x0000000200007212 */ /* 0x004fc800078ec0ff */
[----:B------:R-:W-:Y:S01]  /*4350*/  ISETP.NE.AND P0, PT, R0, R2, PT ;  /* 0x000000020000720c */ /* 0x000fe20003f05270 */
[----:B------:R-:W-:-:S05]  /*4360*/  IMAD.MOV.U32 R0, RZ, RZ, 0x1 ;  /* 0x00000001ff007424 */ /* 0x000fca00078e00ff */
[----:B------:R-:W-:-:S07]  /*4370*/  SHF.L.U32 R0, R0, R3, RZ ;  /* 0x0000000300007219 */ /* 0x000fce00000006ff */
[----:B------:R-:W-:Y:S05]  /*4380*/  @P0 BRA `(.L_x_60) ;  /* 0x00000000005c0947 */ /* 0x000fea0003800000 */
[----:B------:R-:W2:Y:S02]  /*4390*/  LDS R3, [UR6+0x18] ;  /* 0x00001806ff037984 */ /* 0x000ea40008000800 */
[----:B--2---:R-:W-:-:S04]  /*43a0*/  LOP3.LUT R3, R3, R0, RZ, 0xc0, !PT ;  /* 0x0000000003037212 */ /* 0x004fc800078ec0ff */
[----:B------:R-:W-:-:S13]  /*43b0*/  ISETP.NE.AND P0, PT, R3, R0, PT ;  /* 0x000000000300720c */ /* 0x000fda0003f05270 */
[----:B------:R-:W-:Y:S05]  /*43c0*/  @P0 BRA `(.L_x_61) ;  /* 0x0000000000400947 */ /* 0x000fea0003800000 */
[----:B------:R-:W-:Y:S01]  /*43d0*/  R2UR UR4, R2 ;  /* 0x00000000020472ca */ /* 0x000fe200000e0000 */
[----:B------:R-:W2:Y:S01]  /*43e0*/  S2R R3, SR_LANEID ;  /* 0x0000000000037919 */ /* 0x000ea20000000000 */
[----:B------:R-:W-:-:S04]  /*43f0*/  LOP3.LUT R0, RZ, R0, RZ, 0x33, !PT ;  /* 0x00000000ff007212 */ /* 0x000fc800078e33ff */
[----:B------:R-:W3:Y:S07]  /*4400*/  REDUX UR7, R0 ;  /* 0x00000000000773c4 */ /* 0x000eee0000000000 */
[----:B------:R-:W-:-:S03]  /*4410*/  ULOP3.LUT UR5, URZ, UR4, URZ, 0x33, !UPT ;  /* 0x00000004ff057292 */ /* 0x000fc6000f8e33ff */
[----:B------:R-:W-:Y:S02]  /*4420*/  VOTEU.ANY UR4, UPT, PT ;  /* 0x0000000000047886 */ /* 0x000fe400038e0100 */
[----:B------:R-:W-:Y:S01]  /*4430*/  UFLO.U32 UR4, UR4 ;  /* 0x00000004000472bd */ /* 0x000fe200080e0000 */
[----:B------:R-:W-:-:S04]  /*4440*/  IMAD.U32 R2, RZ, RZ, UR5 ;  /* 0x00000005ff027e24 */ /* 0x000fc8000f8e00ff */
[----:B------:R-:W4:Y:S02]  /*4450*/  REDUX UR8, R2 ;  /* 0x00000000020873c4 */ /* 0x000f240000000000 */
[----:B------:R1:W-:Y:S01]  /*4460*/  UTCATOMSWS.AND URZ, UR5 ;  /* 0x0000000500ff79e3 */ /* 0x0003e20008000000 */
[----:B---3--:R-:W-:Y:S01]  /*4470*/  IMAD.U32 R0, RZ, RZ, UR7 ;  /* 0x00000007ff007e24 */ /* 0x008fe2000f8e00ff */
[----:B--2---:R-:W-:Y:S01]  /*4480*/  ISETP.EQ.U32.AND P0, PT, R3, UR4, PT ;  /* 0x0000000403007c0c */ /* 0x004fe2000bf02070 */
[----:B----4-:R-:W-:-:S12]  /*4490*/  IMAD.U32 R2, RZ, RZ, UR8 ;  /* 0x00000008ff027e24 */ /* 0x010fd8000f8e00ff */
[----:B------:R2:W-:Y:S04]  /*44a0*/  @P0 ATOMS.AND RZ, [UR6+0x14], R2 ;  /* 0x00001402ffff098c */ /* 0x0005e8000a800006 */
[----:B------:R2:W-:Y:S01]  /*44b0*/  @P0 ATOMS.AND RZ, [UR6+0x18], R0 ;  /* 0x00001800ffff098c */ /* 0x0005e2000a800006 */
[----:B-1----:R-:W-:Y:S05]  /*44c0*/  BRA `(.L_x_62) ;  /* 0x0000000000147947 */ /* 0x002fea0003800000 */
.L_x_61:
[----:B------:R-:W-:Y:S02]  /*44d0*/  MOV R2, 0x44f0 ;  /* 0x000044f000027802 */ /* 0x000fe40000000f00 */
[----:B-1---5:R-:W-:Y:S05]  /*44e0*/  CALL.REL.NOINC `($__internal_0_$__cuda_sm10x_tcgen05_guardrail_trap_col_being_dealloced_not_returned_by_alloc) ;  /* 0x0000005c00dc7944 */ /* 0x022fea0003c00000 */
[----:B------:R-:W-:Y:S05]  /*44f0*/  BRA `(.L_x_62) ;  /* 0x0000000000087947 */ /* 0x000fea0003800000 */
.L_x_60:
[----:B------:R-:W-:Y:S02]  /*4500*/  MOV R2, 0x4520 ;  /* 0x0000452000027802 */ /* 0x000fe40000000f00 */
[----:B-1---5:R-:W-:Y:S05]  /*4510*/  CALL.REL.NOINC `($__internal_2_$__cuda_sm10x_tcgen05_guardrail_trap_unallocated_columns_being_dealloced) ;  /* 0x0000005c00e87944 */ /* 0x022fea0003c00000 */
.L_x_62:
[----:B------:R-:W-:Y:S01]  /*4520*/  NOP ;  /* 0x0000000000007918 */ /* 0x000fe20000000000 */
[----:B------:R-:W-:Y:S05]  /*4530*/  EXIT ;  /* 0x000000000000794d */ /* 0x000fea0003800000 */
.L_x_46:
[----:B------:R-:W2:Y:S01]  /*4540*/  LDCU UR5, c[0x0][0x384] ;  /* 0x00007080ff0577ac */ /* 0x000ea20008000800 */
[----:B------:R-:W-:Y:S02]  /*4550*/  UISETP.NE.OR UP0, UPT, UR18, 0x3, !UP3 ;  /* 0x000000031200788c */ /* 0x000fe4000df05670 */
[----:B--2---:R-:W-:-:S07]  /*4560*/  UIADD3 UR5, UPT, UPT, UR5, 0x7f, URZ ;  /* 0x0000007f05057890 */ /* 0x004fce000fffe0ff */
[----:B------:R-:W-:Y:S05]  /*4570*/  BRA.U UP0, `(.L_x_63) ;  /* 0x0000001900007547 */ /* 0x000fea000b800000 */
[----:B------:R-:W2:Y:S01]  /*4580*/  LDCU UR56, c[0x0][0x388] ;  /* 0x00007100ff3877ac */ /* 0x000ea20008000800 */
[----:B------:R-:W3:Y:S01]  /*4590*/  S2UR UR10, SR_CgaCtaId ;  /* 0x00000000000a79c3 */ /* 0x000ee20000008800 */
[----:B------:R-:W-:Y:S01]  /*45a0*/  R2UR UR47, R48 ;  /* 0x00000000302f72ca */ /* 0x000fe200000e0000 */
[----:B------:R-:W-:Y:S01]  /*45b0*/  IMAD.MOV.U32 R10, RZ, RZ, 0x1 ;  /* 0x00000001ff0a7424 */ /* 0x000fe200078e00ff */
[----:B------:R-:W-:Y:S01]  /*45c0*/  USHF.R.S32.HI UR4, URZ, 0x1f, UR5 ;  /* 0x0000001fff047899 */ /* 0x000fe20008011405 */
[----:B------:R-:W-:Y:S01]  /*45d0*/  R2UR UR46, R49 ;  /* 0x00000000312e72ca */ /* 0x000fe200000e0000 */
[----:B------:R-:W4:Y:S01]  /*45e0*/  LDCU UR41, c[0x0][0x370] ;  /* 0x00006e00ff2977ac */ /* 0x000f220008000800 */
[----:B------:R-:W-:Y:S02]  /*45f0*/  IMAD.MOV.U32 R9, RZ, RZ, RZ ;  /* 0x000000ffff097224 */ /* 0x000fe400078e00ff */
[----:B------:R-:W1:Y:S01]  /*4600*/  LDC.64 R14, c[0x0][0x348] ;  /* 0x0000d200ff0e7b82 */ /* 0x000e620000000a00 */
[----:B------:R-:W-:Y:S01]  /*4610*/  ULEA.HI UR4, UR4, UR5, URZ, 0x7 ;  /* 0x0000000504047291 */ /* 0x000fe2000f8f38ff */
[----:B------:R-:W4:Y:S03]  /*4620*/  LDCU.128 UR32, c[0x0][0xc10] ;  /* 0x00018200ff2077ac */ /* 0x000f260008000c00 */
[----:B------:R-:W-:Y:S01]  /*4630*/  USHF.R.S32.HI UR27, URZ, 0x7, UR4 ;  /* 0x00000007ff1b7899 */ /* 0x000fe20008011404 */
[----:B--2---:R-:W-:Y:S01]  /*4640*/  IMAD.U32 R0, RZ, RZ, UR56 ;  /* 0x00000038ff007e24 */ /* 0x004fe2000f8e00ff */
[----:B------:R-:W2:Y:S04]  /*4650*/  LDCU UR40, c[0x0][0x374] ;  /* 0x00006e80ff2877ac */ /* 0x000ea80008000800 */
[----:B------:R-:W-:Y:S01]  /*4660*/  IMAD.U32 R3, RZ, RZ, UR27 ;  /* 0x0000001bff037e24 */ /* 0x000fe2000f8e00ff */
[----:B------:R-:W-:Y:S01]  /*4670*/  IABS R0, R0 ;  /* 0x0000000000007213 */ /* 0x000fe20000000000 */
[----:B------:R-:W4:Y:S03]  /*4680*/  LDCU.64 UR4, c[0x0][0x988] ;  /* 0x00013100ff0477ac */ /* 0x000f260008000a00 */
[----:B------:R-:W-:Y:S01]  /*4690*/  IABS R2, R3 ;  /* 0x0000000300027213 */ /* 0x000fe20000000000 */
[----:B------:R-:W1:Y:S01]  /*46a0*/  LDCU.64 UR30, c[0x0][0x990] ;  /* 0x00013200ff1e77ac */ /* 0x000e620008000a00 */
[----:B------:R-:W-:-:S02]  /*46b0*/  R2UR UR25, R0 ;  /* 0x00000000001972ca */ /* 0x000fc400000e0000 */
[----:B------:R-:W-:Y:S01]  /*46c0*/  R2UR UR26, R2 ;  /* 0x00000000021a72ca */ /* 0x000fe200000e0000 */
[----:B------:R-:W-:Y:S01]  /*46d0*/  UMOV UR20, 0x400 ;  /* 0x0000040000147882 */ /* 0x000fe20000000000 */
[----:B------:R-:W1:Y:S01]  /*46e0*/  LDCU UR17, c[0x0][0xc0c] ;  /* 0x00018180ff1177ac */ /* 0x000e620008000800 */
[----:B---3--:R-:W-:Y:S01]  /*46f0*/  ULEA UR20, UR10, UR20, 0x18 ;  /* 0x000000140a147291 */ /* 0x008fe2000f8ec0ff */
[----:B------:R-:W3:Y:S07]  /*4700*/  LDCU UR57, c[0x0][0xc20] ;  /* 0x00018400ff3977ac */ /* 0x000eee0008000800 */
[----:B------:R-:W2:Y:S01]  /*4710*/  I2F.RP R0, UR25 ;  /* 0x0000001900007d06 */ /* 0x000ea20008209400 */
[----:B----4-:R-:W-:Y:S01]  /*4720*/  UISETP.NE.U32.AND UP0, UPT, UR4, URZ, UPT ;  /* 0x000000ff0400728c */ /* 0x010fe2000bf05070 */
[----:B------:R-:W4:Y:S01]  /*4730*/  LDCU UR4, c[0x0][0xc30] ;  /* 0x00018600ff0477ac */ /* 0x000f220008000800 */
[----:B------:R-:W4:Y:S05]  /*4740*/  LDCU UR29, c[0x0][0x38c] ;  /* 0x00007180ff1d77ac */ /* 0x000f2a0008000800 */
[----:B------:R-:W3:Y:S01]  /*4750*/  I2F.RP R2, UR26 ;  /* 0x0000001a00027d06 */ /* 0x000ee20008209400 */
[----:B------:R-:W-:-:S02]  /*4760*/  UISETP.NE.AND.EX UP6, UPT, UR5, URZ, UPT, UP0 ;  /* 0x000000ff0500728c */ /* 0x000fc4000bfc5300 */
[----:B------:R-:W-:Y:S02]  /*4770*/  UIADD3 UR51, UPT, UPT, UR20, 0x98, URZ ;  /* 0x0000009814337890 */ /* 0x000fe4000fffe0ff */
[----:B------:R-:W-:-:S03]  /*4780*/  UIADD3 UR38, UPT, UPT, UR20, 0x80, URZ ;  /* 0x0000008014267890 */ /* 0x000fc6000fffe0ff */
[----:B--2---:R-:W2:Y:S01]  /*4790*/  MUFU.RCP R0, R0 ;  /* 0x0000000000007308 */ /* 0x004ea20000001000 */
[----:B------:R-:W-:Y:S02]  /*47a0*/  UIADD3 UR37, UPT, UPT, UR20, 0x88, URZ ;  /* 0x0000008814257890 */ /* 0x000fe4000fffe0ff */
[----:B------:R-:W-:Y:S02]  /*47b0*/  UIADD3 UR36, UPT, UPT, UR20, 0x90, URZ ;  /* 0x0000009014247890 */ /* 0x000fe4000fffe0ff */
[----:B------:R-:W-:Y:S02]  /*47c0*/  UPRMT UR51, UR10, 0x654, UR51 ;  /* 0x000006540a337896 */ /* 0x000fe40008000033 */
[----:B------:R-:W-:Y:S01]  /*47d0*/  UPRMT UR54, UR10, 0x654, UR38 ;  /* 0x000006540a367896 */ /* 0x000fe20008000026 */
[----:B---3--:R-:W3:Y:S01]  /*47e0*/  MUFU.RCP R2, R2 ;  /* 0x0000000200027308 */ /* 0x008ee20000001000 */
[----:B------:R-:W-:Y:S02]  /*47f0*/  UPRMT UR53, UR10, 0x654, UR37 ;  /* 0x000006540a357896 */ /* 0x000fe40008000025 */
[----:B------:R-:W-:-:S02]  /*4800*/  UPRMT UR52, UR10, 0x654, UR36 ;  /* 0x000006540a347896 */ /* 0x000fc40008000024 */
[----:B------:R-:W-:Y:S02]  /*4810*/  UIMAD.WIDE.U32 UR12, UR41, UR32, URZ ;  /* 0x00000020290c72a5 */ /* 0x000fe4000f8e00ff */
[----:B------:R-:W-:Y:S01]  /*4820*/  UIMAD.WIDE.U32 UR14, UR40, UR35, URZ ;  /* 0x00000023280e72a5 */ /* 0x000fe2000f8e00ff */
[----:B--2---:R-:W-:Y:S01]  /*4830*/  VIADD R0, R0, 0xffffffe ;  /* 0x0ffffffe00007836 */ /* 0x004fe20000000000 */
[----:B------:R-:W-:Y:S01]  /*4840*/  UMOV UR8, URZ ;  /* 0x000000ff00087c82 */ /* 0x000fe20008000000 */
[----:B-1----:R-:W-:Y:S02]  /*4850*/  UISETP.NE.AND UP0, UPT, UR39, 0x1, UPT ;  /* 0x000000012700788c */ /* 0x002fe4000bf05270 */
[----:B------:R-:W-:Y:S02]  /*4860*/  UISETP.NE.U32.AND UP0, UPT, UR30, URZ, UPT ;  /* 0x000000ff1e00728c */ /* 0x000fe4000bf05070 */
[----:B------:R-:W1:Y:S01]  /*4870*/  F2I.FTZ.U32.TRUNC.NTZ R0, R0 ;  /* 0x0000000000007305 */ /* 0x000e62000021f000 */
[----:B------:R-:W-:Y:S01]  /*4880*/  UIADD3 UR48, UPT, UPT, UR20, 0xd8, URZ ;  /* 0x000000d814307890 */ /* 0x000fe2000fffe0ff */
[----:B---3--:R-:W-:Y:S01]  /*4890*/  VIADD R2, R2, 0xffffffe ;  /* 0x0ffffffe02027836 */ /* 0x008fe20000000000 */
[----:B------:R-:W-:-:S02]  /*48a0*/  UISETP.GE.AND UP3, UPT, UR39, 0x1, UPT ;  /* 0x000000012700788c */ /* 0x000fc4000bf66270 */
[----:B------:R-:W-:Y:S01]  /*48b0*/  UISETP.NE.AND.EX UP4, UPT, UR31, URZ, UPT, UP0 ;  /* 0x000000ff1f00728c */ /* 0x000fe2000bf85300 */
[----:B------:R-:W-:Y:S02]  /*48c0*/  UMOV UR45, UR13 ;  /* 0x0000000d002d7c82 */ /* 0x000fe40008000000 */
[----:B------:R-:W2:Y:S01]  /*48d0*/  F2I.FTZ.U32.TRUNC.NTZ R2, R2 ;  /* 0x0000000200027305 */ /* 0x000ea2000021f000 */
[----:B------:R-:W-:Y:S01]  /*48e0*/  UMOV UR44, UR15 ;  /* 0x0000000f002c7c82 */ /* 0x000fe20008000000 */
[----:B------:R-:W-:Y:S02]  /*48f0*/  UISETP.NE.AND UP3, UPT, UR17, 0x1, UPT ;  /* 0x000000011100788c */ /* 0x000fe4000bf65270 */
[----:B------:R-:W-:Y:S02]  /*4900*/  UISETP.NE.AND UP0, UPT, UR34, 0x1, UPT ;  /* 0x000000012200788c */ /* 0x000fe4000bf05270 */
[----:B------:R-:W-:Y:S01]  /*4910*/  UISETP.NE.AND UP5, UPT, UR56, URZ, UPT ;  /* 0x000000ff3800728c */ /* 0x000fe2000bfa5270 */
[----:B-1----:R-:W-:Y:S01]  /*4920*/  R2UR UR7, R0 ;  /* 0x00000000000772ca */ /* 0x002fe200000e0000 */
[----:B------:R-:W-:Y:S01]  /*4930*/  UPLOP3.LUT UP2, UPT, UPT, UPT, UPT, 0x40, 0x4 ;  /* 0x000000000004789c */ /* 0x000fe20003f4e870 */
[----:B------:R-:W-:Y:S01]  /*4940*/  IABS R0, R3 ;  /* 0x0000000300007213 */ /* 0x000fe20000000000 */
[----:B------:R-:W1:Y:S04]  /*4950*/  LDCU.64 UR18, c[0x0][0xc28] ;  /* 0x00018500ff1277ac */ /* 0x000e680008000a00 */
[----:B------:R-:W-:Y:S01]  /*4960*/  IMAD.MOV R0, RZ, RZ, -R0 ;  /* 0x000000ffff007224 */ /* 0x000fe200078e0a00 */
[----:B--2---:R-:W-:Y:S01]  /*4970*/  R2UR UR9, R2 ;  /* 0x00000000020972ca */ /* 0x004fe200000e0000 */
[----:B------:R-:W-:Y:S01]  /*4980*/  IMAD.MOV.U32 R2, RZ, RZ, 0x1000 ;  /* 0x00001000ff027424 */ /* 0x000fe200078e00ff */
[----:B------:R-:W-:-:S02]  /*4990*/  UPRMT UR48, URZ, 0x654, UR48 ;  /* 0x00000654ff307896 */ /* 0x000fc40008000030 */
[----:B------:R-:W-:Y:S01]  /*49a0*/  R2UR UR49, R0 ;  /* 0x00000000003172ca */ /* 0x000fe200000e0000 */
[----:B------:R-:W-:Y:S02]  /*49b0*/  UIADD3 UR5, UPT, UPT, URZ, -UR7, URZ ;  /* 0x80000007ff057290 */ /* 0x000fe4000fffe0ff */
[----:B------:R-:W-:Y:S02]  /*49c0*/  USHF.R.U32.HI UR45, URZ, UR33, UR45 ;  /* 0x00000021ff2d7299 */ /* 0x000fe4000801162d */
[----:B------:R-:W-:Y:S02]  /*49d0*/  UIMAD UR5, UR5, UR25, URZ ;  /* 0x00000019050572a4 */ /* 0x000fe4000f8e02ff */
[----:B------:R-:W-:Y:S02]  /*49e0*/  USHF.R.U32.HI UR44, URZ, UR57, UR44 ;  /* 0x00000039ff2c7299 */ /* 0x000fe4000801162c */
[----:B------:R-:W-:Y:S02]  /*49f0*/  UIADD3 UR6, UPT, UPT, URZ, -UR9, URZ ;  /* 0x80000009ff067290 */ /* 0x000fe4000fffe0ff */
[----:B----4-:R-:W-:-:S02]  /*4a00*/  UISETP.NE.AND UP3, UPT, UR4, 0x1, UPT ;  /* 0x000000010400788c */ /* 0x010fc4000bf65270 */
[----:B------:R-:W-:Y:S02]  /*4a10*/  UIMAD UR10, UR6, UR26, URZ ;  /* 0x0000001a060a72a4 */ /* 0x000fe4000f8e02ff */
[----:B------:R-:W-:Y:S01]  /*4a20*/  UISETP.NE.AND UP0, UPT, UR29, URZ, UPT ;  /* 0x000000ff1d00728c */ /* 0x000fe2000bf05270 */
[----:B------:R-:W-:Y:S01]  /*4a30*/  UMOV UR6, URZ ;  /* 0x000000ff00067c82 */ /* 0x000fe20008000000 */
[----:B------:R-:W-:Y:S02]  /*4a40*/  UIMAD.WIDE.U32 UR8, UR9, UR10, UR8 ;  /* 0x0000000a090872a5 */ /* 0x000fe4000f8e0008 */
[----:B------:R-:W-:Y:S02]  /*4a50*/  UIMAD.WIDE.U32 UR42, UR7, UR5, UR6 ;  /* 0x00000005072a72a5 */ /* 0x000fe4000f8e0006 */
[----:B------:R-:W-:-:S05]  /*4a60*/  UISETP.NE.AND UP5, UPT, UR27, URZ, UPT ;  /* 0x000000ff1b00728c */ /* 0x000fca000bfa5270 */
[----:B------:R-:W-:Y:S01]  /*4a70*/  UMOV UR42, UR43 ;  /* 0x0000002b002a7c82 */ /* 0x000fe20008000000 */
[----:B-1----:R-:W-:-:S05]  /*4a80*/  UMOV UR43, UR9 ;  /* 0x00000009002b7c82 */ /* 0x002fca0008000000 */
.L_x_74:
[----:B------:R-:W-:Y:S04]  /*4a90*/  SHF.L.U32 R3, R9, 0x1f, RZ ;  /* 0x0000001f09037819 */ /* 0x000fe800000006ff */
[----:B-1----:R-:W1:Y:S02]  /*4aa0*/  SYNCS.PHASECHK.TRANS64.TRYWAIT P0, [UR20+0xd0], R3 ;  /* 0x0000d003ff0075a7 */ /* 0x002e640008001114 */
[----:B-1----:R-:W-:Y:S05]  /*4ab0*/  @!P0 BRA `(.L_x_64) ;  /* 0x0000005400108947 */ /* 0x002fea0003800000 */
.L_x_159:
[----:B------:R-:W2:Y:S01]  /*4ac0*/  LDS.128 R4, [UR20+0x110] ;  /* 0x00011014ff047984 */ /* 0x000ea20008000c00 */
[----:B------:R-:W-:Y:S01]  /*4ad0*/  @!PT LDS RZ, [RZ] ;  /* 0x00000000fffff984 */ /* 0x000fe20000000800 */
[----:B------:R-:W-:Y:S01]  /*4ae0*/  @!PT LDS RZ, [RZ] ;  /* 0x00000000fffff984 */ /* 0x000fe20000000800 */
[----:B------:R-:W-:Y:S01]  /*4af0*/  @!PT LDS RZ, [RZ] ;  /* 0x00000000fffff984 */ /* 0x000fe20000000800 */
[----:B------:R-:W-:Y:S01]  /*4b00*/  @!PT LDS RZ, [RZ] ;  /* 0x00000000fffff984 */ /* 0x000fe20000000800 */
[----:B------:R3:W-:Y:S06]  /*4b10*/  MEMBAR.ALL.CTA ;  /* 0x0000000000007992 */ /* 0x0007ec0000008000 */
[----:B---3--:R-:W3:Y:S02]  /*4b20*/  FENCE.VIEW.ASYNC.S ;  /* 0x00000000000073c6 */ /* 0x008ee40000000000 */
[----:B---3--:R-:W-:Y:S01]  /*4b30*/  SYNCS.ARRIVE.TRANS64.RED.A1T0 RZ, [UR48], RZ ;  /* 0x000000ffffff79a7 */ /* 0x008fe20008100430 */
[----:B--2---:R-:W-:Y:S11]  /*4b40*/  LOP3.LUT P0, RZ, R6, 0x1, RZ, 0xc0, !PT ;  /* 0x0000000106ff7812 */ /* 0x004ff6000780c0ff */
[----:B------:R-:W-:Y:S02]  /*4b50*/  @!UPT UIADD3 URZ, UPT, UPT, URZ, URZ, URZ ;  /* 0x000000fffffff290 */ /* 0x000fe4000fffe0ff */
[----:B------:R-:W-:Y:S01]  /*4b60*/  VOTEU.ANY UP0, P0 ;  /* 0x0000000000ff7886 */ /* 0x000fe20000000100 */
[----:B------:R-:W-:Y:S11]  /*4b70*/  PLOP3.LUT P0, PT, PT, PT, UP0, 0x80, 0x8 ;  /* 0x000000000008781c */ /* 0x000ff60003f0f008 */
[----:B------:R-:W-:Y:S02]  /*4b80*/  @!UPT UIADD3 URZ, UPT, UPT, URZ, URZ, URZ ;  /* 0x000000fffffff290 */ /* 0x000fe4000fffe0ff */
[----:B-1----:R-:W-:Y:S02]  /*4b90*/  @P0 MOV R3, R4 ;  /* 0x0000000400030202 */ /* 0x002fe40000000f00 */
[----:B------:R-:W-:Y:S02]  /*4ba0*/  @P0 LOP3.LUT R0, R5, 0xffff, RZ, 0xc0, !PT ;  /* 0x0000ffff05000812 */ /* 0x000fe400078ec0ff */
[----:B------:R-:W-:Y:S02]  /*4bb0*/  @P0 R2UR UR5, R3 ;  /* 0x00000000030502ca */ /* 0x000fe400000e0000 */
[----:B------:R-:W-:Y:S11]  /*4bc0*/  @P0 R2UR UR4, R0 ;  /* 0x00000000000402ca */ /* 0x000ff600000e0000 */
[----:B------:R-:W-:Y:S02]  /*4bd0*/  @UP0 UMOV UR16, UR5 ;  /* 0x0000000500100c82 */ /* 0x000fe40008000000 */
[----:B------:R-:W-:Y:S01]  /*4be0*/  @UP0 UMOV UR15, UR4 ;  /* 0x00000004000f0c82 */ /* 0x000fe20008000000 */
[----:B------:R-:W-:Y:S09]  /*4bf0*/  UISETP.GE.AND UP0, UPT, UR39, 0x1, UPT ;  /* 0x000000012700788c */ /* 0x000ff2000bf06270 */
[----:B------:R-:W-:Y:S05]  /*4c00*/  BRA.U !UP0, `(.L_x_65) ;  /* 0x0000000108c07547 */ /* 0x000fea000b800000 */
[----:B------:R-:W-:Y:S02]  /*4c10*/  UIMAD.WIDE.U32 UR8, UR15, UR35, URZ ;  /* 0x000000230f0872a5 */ /* 0x000fe4000f8e00ff */
[----:B------:R-:W-:Y:S02]  /*4c20*/  UP2UR UR14, UPR, URZ, 0x4 ;  /* 0x00000004ff0e7883 */ /* 0x000fe40008000000 */
[----:B------:R-:W-:Y:S02]  /*4c30*/  UISETP.NE.AND UP2, UPT, UR34, 0x1, UPT ;  /* 0x000000012200788c */ /* 0x000fe4000bf45270 */
[----:B------:R-:W-:Y:S02]  /*4c40*/  UIMAD.WIDE.U32 UR10, UR16, UR32, URZ ;  /* 0x00000020100a72a5 */ /* 0x000fe4000f8e00ff */
[----:B------:R-:W-:Y:S02]  /*4c50*/  USEL UR4, UR40, UR44, !UP2 ;  /* 0x0000002c28047287 */ /* 0x000fe4000d000000 */
[----:B------:R-:W-:Y:S02]  /*4c60*/  UISETP.NE.AND UP0, UPT, UR17, 0x1, UPT ;  /* 0x000000011100788c */ /* 0x000fe4000bf05270 */
[----:B------:R-:W-:Y:S02]  /*4c70*/  UP2UR UR24, UPR, URZ, 0x2 ;  /* 0x00000002ff187883 */ /* 0x000fe40008000000 */
[----:B------:R-:W-:Y:S02]  /*4c80*/  UISETP.NE.AND UP1, UPT, UR39, 0x1, UPT ;  /* 0x000000012700788c */ /* 0x000fe4000bf25270 */
[----:B------:R-:W-:Y:S02]  /*4c90*/  UIMAD.WIDE.U32 UR12, UR4, UR18, URZ ;  /* 0x00000012040c72a5 */ /* 0x000fe4000f8e00ff */
[----:B------:R-:W-:Y:S01]  /*4ca0*/  USEL UR7, UR41, UR45, !UP0 ;  /* 0x0000002d29077287 */ /* 0x000fe2000c000000 */
[----:B------:R-:W-:Y:S02]  /*4cb0*/  UMOV UR5, UR9 ;  /* 0x0000000900057c82 */ /* 0x000fe40008000000 */
[----:B------:R-:W-:Y:S02]  /*4cc0*/  USHF.R.U32.HI UR6, URZ, UR57, UR5 ;  /* 0x00000039ff067299 */ /* 0x000fe40008011605 */
[----:B------:R-:W-:Y:S02]  /*4cd0*/  UIMAD.WIDE.U32 UR22, UR7, UR18, URZ ;  /* 0x00000012071672a5 */ /* 0x000fe4000f8e00ff */
[----:B------:R-:W-:Y:S02]  /*4ce0*/  USEL UR6, UR15, UR6, !UP2 ;  /* 0x000000060f067287 */ /* 0x000fe4000d000000 */
[----:B------:R-:W-:Y:S01]  /*4cf0*/  UISETP.NE.AND UP2, UPT, UR14, URZ, UPT ;  /* 0x000000ff0e00728c */ /* 0x000fe2000bf45270 */
[----:B------:R-:W-:Y:S01]  /*4d00*/  UMOV UR5, UR11 ;  /* 0x0000000b00057c82 */ /* 0x000fe20008000000 */
[----:B------:R-:W-:Y:S02]  /*4d10*/  UIMAD.WIDE.U32 UR10, UR6, UR18, URZ ;  /* 0x00000012060a72a5 */ /* 0x000fe4000f8e00ff */
[----:B------:R-:W-:Y:S03]  /*4d20*/  USHF.R.U32.HI UR8, URZ, UR33, UR5 ;  /* 0x00000021ff087299 */ /* 0x000fe60008011605 */
[----:B------:R-:W-:Y:S02]  /*4d30*/  UMOV UR5, UR13 ;  /* 0x0000000d00057c82 */ /* 0x000fe40008000000 */
[----:B------:R-:W-:Y:S03]  /*4d40*/  @UP1 USHF.R.U32.HI UR4, URZ, UR19, UR5 ;  /* 0x00000013ff041299 */ /* 0x000fe60008011605 */
[----:B------:R-:W-:Y:S01]  /*4d50*/  UMOV UR5, UR23 ;  /* 0x0000001700057c82 */ /* 0x000fe20008000000 */
[----:B------:R-:W-:Y:S02]  /*4d60*/  UIMAD UR4, UR39, UR4, URZ ;  /* 0x00000004270472a4 */ /* 0x000fe4000f8e02ff */
[----:B------:R-:W-:Y:S02]  /*4d70*/  @UP1 USHF.R.U32.HI UR7, URZ, UR19, UR5 ;  /* 0x00000013ff071299 */ /* 0x000fe40008011605 */
[----:B------:R-:W-:Y:S02]  /*4d80*/  USEL UR5, UR16, UR8, !UP0 ;  /* 0x0000000810057287 */ /* 0x000fe4000c000000 */
[----:B------:R-:W-:Y:S02]  /*4d90*/  UIMAD UR8, UR39, UR7, URZ ;  /* 0x00000007270872a4 */ /* 0x000fe4000f8e02ff */
[----:B------:R-:W-:Y:S03]  /*4da0*/  UISETP.GE.AND UP0, UPT, UR6, UR4, UPT ;  /* 0x000000040600728c */ /* 0x000fe6000bf06270 */
[----:B------:R-:W-:Y:S01]  /*4db0*/  UMOV UR4, UR11 ;  /* 0x0000000b00047c82 */ /* 0x000fe20008000000 */
[----:B------:R-:W-:Y:S02]  /*4dc0*/  UISETP.GE.OR UP0, UPT, UR5, UR8, UP0 ;  /* 0x000000080500728c */ /* 0x000fe40008706670 */
[----:B------:R-:W-:Y:S02]  /*4dd0*/  USHF.R.U32.HI UR4, URZ, UR19, UR4 ;  /* 0x00000013ff047299 */ /* 0x000fe40008011604 */
[----:B------:R-:W-:Y:S02]  /*4de0*/  UIMAD.WIDE.U32 UR8, UR5, UR18, URZ ;  /* 0x00000012050872a5 */ /* 0x000fe4000f8e00ff */
[----:B------:R-:W-:Y:S04]  /*4df0*/  USEL UR10, UR6, UR4, !UP1 ;  /* 0x00000004060a7287 */ /* 0x000fe8000c800000 */
[----:B------:R-:W-:Y:S01]  /*4e00*/  UIADD3 UR11, UPT, UPT, -UR10, URZ, URZ ;  /* 0x000000ff0a0b7290 */ /* 0x000fe2000fffe1ff */
[----:B------:R-:W-:Y:S02]  /*4e10*/  @!UP0 UMOV UR4, UR9 ;  /* 0x0000000900048c82 */ /* 0x000fe40008000000 */
[----:B------:R-:W-:Y:S02]  /*4e20*/  @!UP0 USHF.R.U32.HI UR4, URZ, UR19, UR4 ;  /* 0x00000013ff048299 */ /* 0x000fe40008011604 */
[----:B------:R-:W-:Y:S02]  /*4e30*/  UIMAD UR8, UR39, UR11, UR6 ;  /* 0x0000000b270872a4 */ /* 0x000fe4000f8e0206 */
[----:B------:R-:W-:Y:S02]  /*4e40*/  @!UP0 USEL UR4, UR5, UR4, !UP1 ;  /* 0x0000000405048287 */ /* 0x000fe4000c800000 */
[----:B------:R-:W-:Y:S02]  /*4e50*/  UISETP.NE.AND UP1, UPT, UR24, URZ, UPT ;  /* 0x000000ff1800728c */ /* 0x000fe4000bf25270 */
[----:B------:R-:W-:Y:S02]  /*4e60*/  @!UP0 UIMAD UR8, UR7, UR8, UR4 ;  /* 0x00000008070882a4 */ /* 0x000fe4000f8e0204 */
[----:B------:R-:W-:Y:S02]  /*4e70*/  @!UP0 UIADD3 UR9, UPT, UPT, UR10, -UR4, URZ ;  /* 0x800000040a098290 */ /* 0x000fe4000fffe0ff */
[----:B------:R-:W-:Y:S02]  /*4e80*/  UIADD3 UR4, UPT, UPT, -UR5, URZ, URZ ;  /* 0x000000ff05047290 */ /* 0x000fe4000fffe1ff */
[----:B------:R-:W-:Y:S02]  /*4e90*/  UIADD3 UR7, UPT, UPT, -UR6, URZ, URZ ;  /* 0x000000ff06077290 */ /* 0x000fe4000fffe1ff */
[----:B------:R-:W-:Y:S02]  /*4ea0*/  @!UP0 UIMAD UR6, UR9, UR39, UR5 ;  /* 0x00000027090682a4 */ /* 0x000fe4000f8e0205 */
[----:B------:R-:W-:Y:S02]  /*4eb0*/  UIMAD UR16, UR17, UR4, UR16 ;  /* 0x00000004111072a4 */ /* 0x000fe4000f8e0210 */
[----:B------:R-:W-:Y:S01]  /*4ec0*/  UIMAD UR15, UR34, UR7, UR15 ;  /* 0x00000007220f72a4 */ /* 0x000fe2000f8e020f */
[----:B------:R-:W-:Y:S02]  /*4ed0*/  @!UP0 UMOV UR5, UR8 ;  /* 0x0000000800058c82 */ /* 0x000fe40008000000 */
[----:B------:R-:W-:Y:S02]  /*4ee0*/  UIMAD UR16, UR5, UR17, UR16 ;  /* 0x00000011051072a4 */ /* 0x000fe4000f8e0210 */
[----:B------:R-:W-:Y:S11]  /*4ef0*/  UIMAD UR15, UR6, UR34, UR15 ;  /* 0x00000022060f72a4 */ /* 0x000ff6000f8e020f */
[----:B------:R-:W-:Y:S01]  /*4f00*/  @!UPT UIADD3 URZ, UPT, UPT, URZ, URZ, URZ ;  /* 0x000000fffffff290 */ /* 0x000fe2000fffe0ff */
.L_x_65:
[----:B------:R-:W1:Y:S01]  /*4f10*/  @!UP3 LDCU.128 UR8, c[0x0][0xc10] ;  /* 0x00018200ff08b7ac */ /* 0x000e620008000c00 */
[----:B------:R-:W-:Y:S04]  /*4f20*/  MOV R0, UR21 ;  /* 0x0000001500007c02 */ /* 0x000fe80008000f00 */
[----:B------:R-:W-:Y:S01]  /*4f30*/  IABS R0, R0 ;  /* 0x0000000000007213 */ /* 0x000fe20000000000 */
[----:B------:R-:W2:Y:S01]  /*4f40*/  @!UP3 LDCU UR5, c[0x0][0xc0c] ;  /* 0x00018180ff05b7ac */ /* 0x000ea20008000800 */
[----:B-1----:R-:W-:Y:S07]  /*4f50*/  UIMAD.WIDE.U32 UR6, UR16, UR8, URZ ;  /* 0x00000008100672a5 */ /* 0x002fee000f8e00ff */
[----:B------:R-:W-:Y:S01]  /*4f60*/  @!UP3 UMOV UR4, UR7 ;  /* 0x000000070004bc82 */ /* 0x000fe20008000000 */
[----:B--2---:R-:W-:Y:S02]  /*4f70*/  @!UP3 UISETP.NE.AND UP0, UPT, UR5, 0x1, UPT ;  /* 0x000000010500b88c */ /* 0x004fe4000bf05270 */
[----:B------:R-:W-:Y:S02]  /*4f80*/  @!UP3 USHF.R.U32.HI UR4, URZ, UR9, UR4 ;  /* 0x00000009ff04b299 */ /* 0x000fe40008011604 */
[----:B------:R-:W-:Y:S02]  /*4f90*/  UIMAD.WIDE.U32 UR6, UR15, UR11, URZ ;  /* 0x0000000b0f0672a5 */ /* 0x000fe4000f8e00ff */
[----:B------:R-:W-:Y:S02]  /*4fa0*/  @!UP3 USEL UR8, UR16, UR4, !UP0 ;  /* 0x000000041008b287 */ /* 0x000fe4000c000000 */
[----:B------:R-:W-:Y:S03]  /*4fb0*/  @!UP3 UISETP.NE.AND UP0, UPT, UR10, 0x1, UPT ;  /* 0x000000010a00b88c */ /* 0x000fe6000bf05270 */
[----:B------:R-:W-:Y:S02]  /*4fc0*/  @!UP3 UMOV UR6, UR7 ;  /* 0x000000070006bc82 */ /* 0x000fe40008000000 */
[----:B------:R-:W1:Y:S02]  /*4fd0*/  @!UP3 LDCU UR4, c[0x0][0xc20] ;  /* 0x00018400ff04b7ac */ /* 0x000e640008000800 */
[----:B-1----:R-:W-:Y:S04]  /*4fe0*/  @!UP3 USHF.R.U32.HI UR6, URZ, UR4, UR6 ;  /* 0x00000004ff06b299 */ /* 0x002fe80008011606 */
[----:B------:R-:W-:Y:S04]  /*4ff0*/  @!UP3 USEL UR6, UR15, UR6, !UP0 ;  /* 0x000000060f06b287 */ /* 0x000fe8000c000000 */
[----:B------:R-:W-:Y:S02]  /*5000*/  @!UP3 UIADD3 UR4, UPT, UPT, -UR8, UR6, URZ ;  /* 0x000000060804b290 */ /* 0x000fe4000fffe1ff */
[----:B------:R-:W-:Y:S02]  /*5010*/  @!UP3 UIADD3 UR6, UPT, UPT, UR8, -UR6, URZ ;  /* 0x800000060806b290 */ /* 0x000fe4000fffe0ff */
[----:B------:R-:W-:Y:S02]  /*5020*/  @!UP3 UIMAD UR16, UR4, UR5, UR16 ;  /* 0x000000050410b2a4 */ /* 0x000fe4000f8e0210 */
[----:B------:R-:W-:Y:S01]  /*5030*/  @!UP3 UIMAD UR15, UR6, UR10, UR15 ;  /* 0x0000000a060fb2a4 */ /* 0x000fe2000f8e020f */
[----:B------:R-:W-:Y:S11]  /*5040*/  BRA.U UP2, `(.L_x_66) ;  /* 0x0000000102107547 */ /* 0x000ff6000b800000 */
[----:B------:R-:W-:Y:S04]  /*5050*/  MOV R8, UR55 ;  /* 0x0000003700087c02 */ /* 0x000fe80008000f00 */
[----:B------:R-:W-:Y:S04]  /*5060*/  SHF.L.U32 R8, R8, 0x1f, RZ ;  /* 0x0000001f08087819 */ /* 0x000fe800000006ff */
[----:B------:R-:W1:Y:S02]  /*5070*/  SYNCS.PHASECHK.TRANS64.TRYWAIT P1, [UR20+0xc8], R8 ;  /* 0x0000c808ff0075a7 */ /* 0x000e640008021114 */
[----:B-1----:R-:W-:Y:S05]  /*5080*/  @!P1 BRA `(.L_x_67) ;  /* 0x0000004c00b49947 */ /* 0x002fea0003800000 */
.L_x_66:
[----:B------:R-:W-:Y:S01]  /*5090*/  UISETP.NE.AND UP2, UPT, UR56, URZ, UPT ;  /* 0x000000ff3800728c */ /* 0x000fe2000bf45270 */
[----:B------:R-:W-:Y:S01]  /*50a0*/  R2UR UR4, R0 ;  /* 0x00000000000472ca */ /* 0x000fe200000e0000 */
[----:B------:R-:W-:Y:S01]  /*50b0*/  USHF.L.U32 UR11, UR28, 0x6, URZ ;  /* 0x000000061c0b7899 */ /* 0x000fe200080006ff */
[----:B-1----:R-:W-:Y:S05]  /*50c0*/  IMAD.U32 R8, RZ, RZ, UR29 ;  /* 0x0000001dff087e24 */ /* 0x002fea000f8e00ff */
[----:B------:R-:W-:Y:S04]  /*50d0*/  IABS R8, R8 ;  /* 0x0000000800087213 */ /* 0x000fe80000000000 */
[----:B------:R-:W1:Y:S02]  /*50e0*/  I2F.RP R12, R8 ;  /* 0x00000008000c7306 */ /* 0x000e640000209400 */
[----:B------:R-:W-:Y:S07]  /*50f0*/  UIMAD.WIDE.U32 UR6, UR43, UR4, URZ ;  /* 0x000000042b0672a5 */ /* 0x000fee000f8e00ff */
[----:B------:R-:W-:Y:S02]  /*5100*/  UMOV UR12, UR7 ;  /* 0x00000007000c7c82 */ /* 0x000fe40008000000 */
[----:B------:R-:W-:Y:S04]  /*5110*/  UIMAD UR4, UR12, UR49, UR4 ;  /* 0x000000310c0472a4 */ /* 0x000fe8000f8e0204 */
[----:B------:R-:W-:Y:S01]  /*5120*/  UISETP.GT.U32.AND UP0, UPT, UR26, UR4, UPT ;  /* 0x000000041a00728c */ /* 0x000fe2000bf04070 */
[----:B-1----:R-:W1:Y:S10]  /*5130*/  MUFU.RCP R12, R12 ;  /* 0x0000000c000c7308 */ /* 0x002e740000001000 */
[----:B------:R-:W-:Y:S02]  /*5140*/  @!UP0 UIADD3 UR4, UPT, UPT, UR4, -UR26, URZ ;  /* 0x8000001a04048290 */ /* 0x000fe4000fffe0ff */
[----:B------:R-:W-:Y:S02]  /*5150*/  @!UP0 UIADD3 UR12, UPT, UPT, UR12, 0x1, URZ ;  /* 0x000000010c0c8890 */ /* 0x000fe4000fffe0ff */
[----:B------:R-:W-:Y:S02]  /*5160*/  UISETP.GE.U32.AND UP0, UPT, UR4, UR26, UPT ;  /* 0x0000001a0400728c */ /* 0x000fe4000bf06070 */
[----:B------:R-:W-:Y:S01]  /*5170*/  ULOP3.LUT UR4, UR21, UR27, URZ, 0x3c, !UPT ;  /* 0x0000001b15047292 */ /* 0x000fe2000f8e3cff */
[----:B-1----:R-:W-:Y:S04]  /*5180*/  VIADD R12, R12, 0xffffffe ;  /* 0x0ffffffe0c0c7836 */ /* 0x002fe80000000000 */
[----:B------:R-:W1:Y:S04]  /*5190*/  F2I.FTZ.U32.TRUNC.NTZ R13, R12 ;  /* 0x0000000c000d7305 */ /* 0x000e68000021f000 */
[----:B------:R-:W-:Y:S02]  /*51a0*/  @UP0 UIADD3 UR12, UPT, UPT, UR12, 0x1, URZ ;  /* 0x000000010c0c0890 */ /* 0x000fe4000fffe0ff */
[----:B------:R-:W-:Y:S01]  /*51b0*/  UISETP.GE.AND UP0, UPT, UR4, URZ, UPT ;  /* 0x000000ff0400728c */ /* 0x000fe2000bf06270 */
[----:B-1----:R-:W-:Y:S01]  /*51c0*/  IADD3 R3, PT, PT, RZ, -R13, RZ ;  /* 0x8000000dff037210 */ /* 0x002fe20007ffe0ff */
[----:B------:R-:W-:Y:S09]  /*51d0*/  IMAD.MOV.U32 R12, RZ, RZ, RZ ;  /* 0x000000ffff0c7224 */ /* 0x000ff200078e00ff */
[----:B------:R-:W-:Y:S02]  /*51e0*/  @!UP0 UIADD3 UR12, UPT, UPT, -UR12, URZ, URZ ;  /* 0x000000ff0c0c8290 */ /* 0x000fe4000fffe1ff */
[----:B------:R-:W-:Y:S01]  /*51f0*/  @!UP5 ULOP3.LUT UR12, URZ, UR27, URZ, 0x33, !UPT ;  /* 0x0000001bff0cd292 */ /* 0x000fe2000f8e33ff */
[----:B------:R-:W-:Y:S04]  /*5200*/  IMAD R3, R3, R8, RZ ;  /* 0x0000000803037224 */ /* 0x000fe800078e02ff */
[----:B------:R-:W-:Y:S04]  /*5210*/  IMAD.HI.U32 R13, R13, R3, R12 ;  /* 0x000000030d0d7227 */ /* 0x000fe800078e000c */
[----:B------:R-:W-:Y:S05]  /*5220*/  IMAD.U32 R0, RZ, RZ, UR12 ;  /* 0x0000000cff007e24 */ /* 0x000fea000f8e00ff */
[----:B------:R-:W-:Y:S04]  /*5230*/  IABS R0, R0 ;  /* 0x0000000000007213 */ /* 0x000fe80000000000 */
[----:B------:R-:W-:Y:S11]  /*5240*/  R2UR UR4, R0 ;  /* 0x00000000000472ca */ /* 0x000ff600000e0000 */
[----:B------:R-:W-:Y:S02]  /*5250*/  @!UPT UIADD3 URZ, UPT, UPT, URZ, URZ, URZ ;  /* 0x000000fffffff290 */ /* 0x000fe4000fffe0ff */
[----:B------:R-:W-:Y:S07]  /*5260*/  UIMAD.WIDE.U32 UR6, UR42, UR4, URZ ;  /* 0x000000042a0672a5 */ /* 0x000fee000f8e00ff */
[----:B------:R-:W-:Y:S02]  /*5270*/  UMOV UR13, UR7 ;  /* 0x00000007000d7c82 */ /* 0x000fe40008000000 */
[----:B------:R-:W-:Y:S04]  /*5280*/  UIADD3 UR5, UPT, UPT, -UR13, URZ, URZ ;  /* 0x000000ff0d057290 */ /* 0x000fe8000fffe1ff */
[----:B------:R-:W-:Y:S04]  /*5290*/  UIMAD UR4, UR25, UR5, UR4 ;  /* 0x00000005190472a4 */ /* 0x000fe8000f8e0204 */
[----:B------:R-:W-:Y:S11]  /*52a0*/  UISETP.GT.U32.AND UP0, UPT, UR25, UR4, UPT ;  /* 0x000000041900728c */ /* 0x000ff6000bf04070 */
[----:B------:R-:W-:Y:S02]  /*52b0*/  @!UP0 UIADD3 UR4, UPT, UPT, UR4, -UR25, URZ ;  /* 0x8000001904048290 */ /* 0x000fe4000fffe0ff */
[----:B------:R-:W-:Y:S02]  /*52c0*/  @!UP0 UIADD3 UR13, UPT, UPT, UR13, 0x1, URZ ;  /* 0x000000010d0d8890 */ /* 0x000fe4000fffe0ff */
[----:B------:R-:W-:Y:S02]  /*52d0*/  UISETP.GE.U32.AND UP0, UPT, UR4, UR25, UPT ;  /* 0x000000190400728c */ /* 0x000fe4000bf06070 */
[----:B------:R-:W-:Y:S09]  /*52e0*/  ULOP3.LUT UR4, UR12, UR56, URZ, 0x3c, !UPT ;  /* 0x000000380c047292 */ /* 0x000ff2000f8e3cff */
[----:B------:R-:W-:Y:S02]  /*52f0*/  @UP0 UIADD3 UR13, UPT, UPT, UR13, 0x1, URZ ;  /* 0x000000010d0d0890 */ /* 0x000fe4000fffe0ff */
[----:B------:R-:W-:Y:S11]  /*5300*/  UISETP.GE.AND UP0, UPT, UR4, URZ, UPT ;  /* 0x000000ff0400728c */ /* 0x000ff6000bf06270 */
[----:B------:R-:W-:Y:S02]  /*5310*/  @!UP0 UIADD3 UR13, UPT, UPT, -UR13, URZ, URZ ;  /* 0x000000ff0d0d8290 */ /* 0x000fe4000fffe1ff */
[----:B------:R-:W-:Y:S02]  /*5320*/  @!UP2 ULOP3.LUT UR13, URZ, UR56, URZ, 0x33, !UPT ;  /* 0x00000038ff0da292 */ /* 0x000fe4000f8e33ff */
[----:B------:R-:W-:Y:S02]  /*5330*/  UISETP.NE.AND UP2, UPT, UR29, URZ, UPT ;  /* 0x000000ff1d00728c */ /* 0x000fe4000bf45270 */
[----:B------:R-:W-:Y:S02]  /*5340*/  ULOP3.LUT UR4, UR13, UR29, URZ, 0x3c, !UPT ;  /* 0x0000001d0d047292 */ /* 0x000fe4000f8e3cff */
[----:B------:R-:W-:Y:S01]  /*5350*/  UIADD3 UR5, UPT, UPT, -UR13, URZ, URZ ;  /* 0x000000ff0d057290 */ /* 0x000fe2000fffe1ff */
[----:B------:R-:W-:Y:S01]  /*5360*/  IMAD.U32 R0, RZ, RZ, UR13 ;  /* 0x0000000dff007e24 */ /* 0x000fe2000f8e00ff */
[----:B------:R-:W-:Y:S02]  /*5370*/  UISETP.GE.AND UP0, UPT, UR4, URZ, UPT ;  /* 0x000000ff0400728c */ /* 0x000fe4000bf06270 */
[----:B------:R-:W-:Y:S02]  /*5380*/  UIADD3 UR4, UPT, UPT, -UR12, URZ, URZ ;  /* 0x000000ff0c047290 */ /* 0x000fe4000fffe1ff */
[----:B------:R-:W-:Y:S01]  /*5390*/  IABS R0, R0 ;  /* 0x0000000000007213 */ /* 0x000fe20000000000 */
[----:B------:R-:W-:Y:S02]  /*53a0*/  UIMAD UR12, UR56, UR5, UR12 ;  /* 0x00000005380c72a4 */ /* 0x000fe4000f8e020c */
[----:B------:R-:W-:Y:S02]  /*53b0*/  UIMAD UR4, UR27, UR4, UR21 ;  /* 0x000000041b0472a4 */ /* 0x000fe4000f8e0215 */
[----:B------:R-:W-:Y:S02]  /*53c0*/  IMAD.HI.U32 R13, R13, R0, RZ ;  /* 0x000000000d0d7227 */ /* 0x000fe400078e00ff */
[----:B------:R-:W-:Y:S03]  /*53d0*/  USHF.L.U32 UR4, UR4, 0x7, URZ ;  /* 0x0000000704047899 */ /* 0x000fe600080006ff */
[C---:B------:R-:W-:Y:S05]  /*53e0*/  IADD3 R3, PT, PT, -R13.reuse, RZ, RZ ;  /* 0x000000ff0d037210 */ /* 0x040fea0007ffe1ff */
[C---:B------:R-:W-:Y:S05]  /*53f0*/  IMAD R0, R8.reuse, R3, R0 ;  /* 0x0000000308007224 */ /* 0x040fea00078e0200 */
[----:B------:R-:W-:Y:S11]  /*5400*/  ISETP.GT.U32.AND P1, PT, R8, R0, PT ;  /* 0x000000000800720c */ /* 0x000ff60003f24070 */
[----:B------:R-:W-:Y:S02]  /*5410*/  @!UPT UIADD3 URZ, UPT, UPT, URZ, URZ, URZ ;  /* 0x000000fffffff290 */ /* 0x000fe4000fffe0ff */
[----:B------:R-:W-:Y:S02]  /*5420*/  @!P1 IMAD.IADD R0, R0, 0x1, -R8 ;  /* 0x0000000100009824 */ /* 0x000fe400078e0a08 */
[----:B------:R-:W-:Y:S01]  /*5430*/  @!P1 VIADD R13, R13, 0x1 ;  /* 0x000000010d0d9836 */ /* 0x000fe20000000000 */
[----:B------:R-:W-:Y:S02]  /*5440*/  ISETP.NE.U32.AND P1, PT, RZ, UR30, PT ;  /* 0x0000001eff007c0c */ /* 0x000fe4000bf25070 */
[----:B------:R-:W-:Y:S02]  /*5450*/  ISETP.GE.U32.AND P2, PT, R0, R8, PT ;  /* 0x000000080000720c */ /* 0x000fe40003f46070 */
[----:B------:R-:W-:Y:S02]  /*5460*/  ISETP.NE.AND.EX P1, PT, RZ, UR31, PT, P1 ;  /* 0x0000001fff007c0c */ /* 0x000fe4000bf25310 */
[----:B------:R-:W-:Y:S09]  /*5470*/  SHF.L.U32 R8, R10, 0x1f, RZ ;  /* 0x0000001f0a087819 */ /* 0x000ff200000006ff */
[----:B------:R-:W-:Y:S04]  /*5480*/  @P2 IADD3 R13, PT, PT, R13, 0x1, RZ ;  /* 0x000000010d0d2810 */ /* 0x000fe80007ffe0ff */
[----:B------:R-:W-:Y:S11]  /*5490*/  R2UR UR14, R13 ;  /* 0x000000000d0e72ca */ /* 0x000ff600000e0000 */
[----:B------:R-:W-:Y:S02]  /*54a0*/  @!UPT UIADD3 URZ, UPT, UPT, URZ, URZ, URZ ;  /* 0x000000fffffff290 */ /* 0x000fe4000fffe0ff */
[----:B------:R-:W-:Y:S02]  /*54b0*/  @!UP0 UIADD3 UR14, UPT, UPT, -UR14, URZ, URZ ;  /* 0x000000ff0e0e8290 */ /* 0x000fe4000fffe1ff */
[----:B------:R-:W-:Y:S04]  /*54c0*/  @!UP2 ULOP3.LUT UR14, URZ, UR29, URZ, 0x33, !UPT ;  /* 0x0000001dff0ea292 */ /* 0x000fe8000f8e33ff */
[----:B------:R-:W-:Y:S04]  /*54d0*/  UIADD3 UR6, UPT, UPT, -UR14, URZ, URZ ;  /* 0x000000ff0e067290 */ /* 0x000fe8000fffe1ff */
[----:B------:R-:W-:Y:S01]  /*54e0*/  UIMAD UR13, UR29, UR6, UR13 ;  /* 0x000000061d0d72a4 */ /* 0x000fe2000f8e020d */
[----:B------:R-:W-:Y:S11]  /*54f0*/  BRA.U !UP4, `(.L_x_68) ;  /* 0x000000010c387547 */ /* 0x000ff6000b800000 */
[----:B------:R-:W-:Y:S01]  /*5500*/  UPLOP3.LUT UP1, UPT, UPT, UPT, UP6, 0x80, 0x8 ;  /* 0x000000000008789c */ /* 0x000fe20003f2f060 */
[----:B------:R-:W-:Y:S01]  /*5510*/  HFMA2 R0, -RZ, RZ, 0, 5.9604644775390625e-08 ;  /* 0x00000001ff007431 */ /* 0x000fe200000001ff */
[----:B------:R-:W1:Y:S01]  /*5520*/  LDCU.64 UR8, c[0x0][0x358] ;  /* 0x00006b00ff0877ac */ /* 0x000e620008000a00 */
[----:B------:R-:W-:Y:S03]  /*5530*/  IMAD.MOV.U32 R55, RZ, RZ, 0x1 ;  /* 0x00000001ff377424 */ /* 0x000fe600078e00ff */
[----:B------:R-:W-:Y:S05]  /*5540*/  PLOP3.LUT P2, PT, PT, PT, UP1, 0x80, 0x8 ;  /* 0x000000000008781c */ /* 0x000fea0003f4f018 */
[----:B------:R-:W2:Y:S01]  /*5550*/  @UP1 LDCU.64 UR6, c[0x0][0x988] ;  /* 0x00013100ff0617ac */ /* 0x000ea20008000a00 */
[----:B------:R-:W-:Y:S07]  /*5560*/  @UP1 UIMAD UR5, UR50, UR30, URZ ;  /* 0x0000001e320512a4 */ /* 0x000fee000f8e02ff */
[----:B------:R-:W-:Y:S01]  /*5570*/  @!P2 PRMT R55, R0, 0x7610, R55 ;  /* 0x000076100037a816 */ /* 0x000fe20000000037 */
[----:B--2---:R-:W-:Y:S03]  /*5580*/  @UP1 UIMAD.WIDE UR6, UR5, 0x4, UR6 ;  /* 0x00000004050618a5 */ /* 0x004fe6000f8e0206 */
[----:B------:R-:W2:Y:S03]  /*5590*/  @!UP1 LDCU UR5, c[0x0][0x980] ;  /* 0x00013000ff0597ac */ /* 0x000ea60008000800 */
[----:B------:R-:W-:Y:S01]  /*55a0*/  IMAD.U32 R12, RZ, RZ, UR6 ;  /* 0x00000006ff0c7e24 */ /* 0x000fe2000f8e00ff */
[----:B------:R-:W-:Y:S05]  /*55b0*/  MOV R13, UR7 ;  /* 0x00000007000d7c02 */ /* 0x000fea0008000f00 */
[----:B-1---5:R1:W5:Y:S02]  /*55c0*/  @P2 LDG.E R27, desc[UR8][R12.64] ;  /* 0x000000080c1b2981 */ /* 0x022364000c1e1900 */
[----:B-12---:R-:W-:Y:S07]  /*55d0*/  @!P2 IMAD.U32 R27, RZ, RZ, UR5 ;  /* 0x00000005ff1bae24 */ /* 0x006fee000f8e00ff */
.L_x_68:
[----:B-----5:R-:W-:Y:S01]  /*55e0*/  @!P1 FSETP.EQ.AND P3, PT, R27, RZ, PT ;  /* 0x000000ff1b00920b */ /* 0x020fe20003f62000 */
[----:B------:R-:W-:Y:S01]  /*55f0*/  @!UPT UIADD3 URZ, UPT, UPT, URZ, URZ, URZ ;  /* 0x000000fffffff290 */ /* 0x000fe2000fffe0ff */
[----:B------:R-:W-:Y:S11]  /*5600*/  @!P1 BRA `(.L_x_69) ;  /* 0x0000000000149947 */ /* 0x000ff60003800000 */
[----:B------:R-:W-:Y:S02]  /*5610*/  LOP3.LUT P1, RZ, R55, 0xff, RZ, 0xc0, !PT ;  /* 0x000000ff37ff7812 */ /* 0x000fe4000782c0ff */
[----:B------:R-:W-:Y:S04]  /*5620*/  PLOP3.LUT P3, PT, PT, PT, UP1, 0x80, 0x8 ;  /* 0x000000000008781c */ /* 0x000fe80003f6f018 */
[----:B------:R-:W-:Y:S07]  /*5630*/  PLOP3.LUT P3, PT, P3, PT, PT, 0x8, 0x80 ;  /* 0x000000000080781c */ /* 0x000fee0001f6e170 */
[----:B------:R-:W-:Y:S11]  /*5640*/  @P1 FSETP.EQ.AND P3, PT, R27, RZ, PT ;  /* 0x000000ff1b00120b */ /* 0x000ff60003f62000 */
[----:B------:R-:W-:Y:S02]  /*5650*/  @!UPT UIADD3 URZ, UPT, UPT, URZ, URZ, URZ ;  /* 0x000000fffffff290 */ /* 0x000fe4000fffe0ff */
.L_x_69:
[----:B------:R-:W1:Y:S01]  /*5660*/  SYNCS.PHASECHK.TRANS64.TRYWAIT P1, [UR20+0xa0], R8 ;  /* 0x0000a008ff0075a7 */ /* 0x000e620008021114 */
[----:B------:R-:W-:Y:S04]  /*5670*/  ELECT P2, URZ, PT ;  /* 0x0000000000ff782f */ /* 0x000fe80003840000 */
[----:B------:R-:W-:Y:S01]  /*5680*/  PLOP3.LUT P2, PT, P3, P2, PT, 0xf2, 0x2f ;  /* 0x00000000002f781c */ /* 0x000fe20001f45e72 */
[----:B------:R-:W-:Y:S01]  /*5690*/  @!UPT UIADD3 URZ, UPT, UPT, URZ, URZ, URZ ;  /* 0x000000fffffff290 */ /* 0x000fe2000fffe0ff */
[----:B-1----:R-:W-:Y:S11]  /*56a0*/  @!P1 BRA `(.L_x_70) ;  /* 0x0000004800449947 */ /* 0x002ff60003800000 */
.L_x_162:
[----:B------:R-:W-:Y:S01]  /*56b0*/  @!P2 IADD3 R3, P1, PT, R14, 0x680, RZ ;  /* 0x000006800e03a810 */ /* 0x000fe20007f3e0ff */
[----:B------:R-:W-:Y:S01]  /*56c0*/  VOTEU.ALL UP0, P2 ;  /* 0x0000000000ff7886 */ /* 0x000fe20001000000 */
[----:B------:R-:W-:Y:S01]  /*56d0*/  UMOV UR22, 0x0 ;  /* 0x0000000000167882 */ /* 0x000fe20000000000 */
[----:B------:R-:W-:Y:S01]  /*56e0*/  UMOV UR23, 0x10000000 ;  /* 0x1000000000177882 */ /* 0x000fe20000000000 */
[----:B------:R-:W-:Y:S01]  /*56f0*/  @!P2 R2UR UR6, R3 ;  /* 0x000000000306a2ca */ /* 0x000fe200000e0000 */
[----:B-1----:R-:W-:Y:S01]  /*5700*/  @!P2 IMAD.X R0, RZ, RZ, R15, P1 ;  /* 0x000000ffff00a224 */ /* 0x002fe200008e060f */
[----:B------:R-:W-:Y:S01]  /*5710*/  @!UP0 UIADD3 UR8, UPT, UPT, UR20, 0x200, URZ ;  /* 0x0000020014088890 */ /* 0x000fe2000fffe0ff */
[----:B------:R-:W-:Y:S03]  /*5720*/  VOTEU.ALL UP0, P2 ;  /* 0x0000000000ff7886 */ /* 0x000fe60001000000 */
[----:B------:R-:W-:Y:S01]  /*5730*/  @!P2 R2UR UR5, R0 ;  /* 0x000000000005a2ca */ /* 0x000fe200000e0000 */
[----:B------:R-:W-:Y:S01]  /*5740*/  @!P2 IMAD.MOV.U32 R0, RZ, RZ, 0x1000 ;  /* 0x00001000ff00a424 */ /* 0x000fe200078e00ff */
[----:B------:R-:W-:Y:S01]  /*5750*/  @!UP0 UMOV UR9, UR38 ;  /* 0x0000002600098c82 */ /* 0x000fe20008000000 */
[----:B------:R-:W-:Y:S04]  /*5760*/  @!UP0 UMOV UR10, UR4 ;  /* 0x00000004000a8c82 */ /* 0x000fe80008000000 */
[----:B------:R-:W-:Y:S05]  /*5770*/  IMAD.U32 R12, RZ, RZ, UR6 ;  /* 0x00000006ff0c7e24 */ /* 0x000fea000f8e00ff */
[----:B------:R-:W-:Y:S01]  /*5780*/  @!P2 R2UR UR6, R12 ;  /* 0x000000000c06a2ca */ /* 0x000fe200000e0000 */
[----:B------:R-:W-:Y:S05]  /*5790*/  IMAD.U32 R13, RZ, RZ, UR5 ;  /* 0x00000005ff0d7e24 */ /* 0x000fea000f8e00ff */
[----:B------:R-:W-:Y:S11]  /*57a0*/  @!P2 R2UR UR7, R13 ;  /* 0x000000000d07a2ca */ /* 0x000ff600000e0000 */
[----:B------:R-:W-:Y:S02]  /*57b0*/  @!UPT UIADD3 URZ, UPT, UPT, URZ, URZ, URZ ;  /* 0x000000fffffff290 */ /* 0x000fe4000fffe0ff */
[----:B------:R1:W-:Y:S01]  /*57c0*/  @!UP0 UTMALDG.5D [UR8], [UR6], desc[UR22] ;  /* 0x00001608060085b4 */ /* 0x0003e20008021000 */
[----:B------:R1:W-:Y:S01]  /*57d0*/  @!P2 SYNCS.ARRIVE.TRANS64.RED.A0TR RZ, [UR20+0x80], R0 ;  /* 0x00008000ffffa9a7 */ /* 0x0003e20008300414 */
[----:B------:R-:W-:Y:S01]  /*57e0*/  SYNCS.ARRIVE.TRANS64.RED.A1T0 RZ, [UR54], RZ ;  /* 0x000000ffffff79a7 */ /* 0x000fe20008100436 */
[----:B------:R-:W2:Y:S02]  /*57f0*/  SYNCS.PHASECHK.TRANS64.TRYWAIT P1, [UR20+0xa8], R8 ;  /* 0x0000a808ff0075a7 */ /* 0x000ea40008021114 */
[----:B-12---:R-:W-:Y:S05]  /*5800*/  @!P1 BRA `(.L_x_71) ;  /* 0x0000004800049947 */ /* 0x006fea0003800000 */
.L_x_164:
[----:B------:R-:W-:Y:S01]  /*5810*/  @!P2 IADD3 R3, P1, PT, R14, 0x680, RZ ;  /* 0x000006800e03a810 */ /* 0x000fe20007f3e0ff */
[----:B------:R-:W-:Y:S01]  /*5820*/  VOTEU.ALL UP0, P2 ;  /* 0x0000000000ff7886 */ /* 0x000fe20001000000 */
[----:B------:R-:W-:Y:S01]  /*5830*/  UMOV UR22, 0x0 ;  /* 0x0000000000167882 */ /* 0x000fe20000000000 */
[----:B------:R-:W-:Y:S01]  /*5840*/  UMOV UR23, 0x10000000 ;  /* 0x1000000000177882 */ /* 0x000fe20000000000 */
[----:B------:R-:W-:Y:S01]  /*5850*/  @!P2 R2UR UR6, R3 ;  /* 0x000000000306a2ca */ /* 0x000fe200000e0000 */
[----:B-1----:R-:W-:Y:S01]  /*5860*/  @!P2 IMAD.X R0, RZ, RZ, R15, P1 ;  /* 0x000000ffff00a224 */ /* 0x002fe200008e060f */
[----:B------:R-:W-:Y:S02]  /*5870*/  @!UP0 UIADD3 UR8, UPT, UPT, UR20, 0x1200, URZ ;  /* 0x0000120014088890 */ /* 0x000fe4000fffe0ff */
[----:B------:R-:W-:Y:S02]  /*5880*/  @!UP0 UIADD3 UR10, UPT, UPT, UR4, 0x20, URZ ;  /* 0x00000020040a8890 */ /* 0x000fe4000fffe0ff */
[----:B------:R-:W-:Y:S01]  /*5890*/  @!P2 R2UR UR5, R0 ;  /* 0x000000000005a2ca */ /* 0x000fe200000e0000 */
[----:B------:R-:W-:Y:S01]  /*58a0*/  VOTEU.ALL UP0, P2 ;  /* 0x0000000000ff7886 */ /* 0x000fe20001000000 */
[----:B------:R-:W-:Y:S04]  /*58b0*/  @!P2 IMAD.MOV.U32 R0, RZ, RZ, 0x1000 ;  /* 0x00001000ff00a424 */ /* 0x000fe800078e00ff */
[----:B------:R-:W-:Y:S01]  /*58c0*/  @!UP0 UMOV UR9, UR37 ;  /* 0x0000002500098c82 */ /* 0x000fe20008000000 */
        /* <DEDUP_REMOVED lines=10> */
.L_x_166:
        /* <DEDUP_REMOVED lines=20> */
[----:B--2---:R-:W-:Y:S01]  /*5ab0*/  @P0 SHF.R.U32.HI R0, RZ, 0x10, R5 ;  /* 0x00000010ff000819 */ /* 0x004fe20000011605 */
[----:B------:R-:W2:Y:S03]  /*5ac0*/  SYNCS.PHASECHK.TRANS64.TRYWAIT P1, [UR20+0xb8], R8 ;  /* 0x0000b808ff0075a7 */ /* 0x000ea60008021114 */
[----:B------:R-:W-:Y:S01]  /*5ad0*/  @P0 R2UR UR50, R0 ;  /* 0x00000000003202ca */ /* 0x000fe200000e0000 */
[----:B------:R-:W-:Y:S03]  /*5ae0*/  @!UPT UIADD3 URZ, UPT, UPT, URZ, URZ, URZ ;  /* 0x000000fffffff290 */ /* 0x000fe6000fffe0ff */
[----:B-12---:R-:W-:Y:S11]  /*5af0*/  @!P1 BRA `(.L_x_73) ;  /* 0x0000004400789947 */ /* 0x006ff60003800000 */
.L_x_168:
[----:B------:R-:W-:Y:S01]  /*5b00*/  @!P2 IADD3 R3, P0, PT, R14, 0x680, RZ ;  /* 0x000006800e03a810 */ /* 0x000fe20007f1e0ff */
[----:B------:R-:W-:Y:S01]  /*5b10*/  VOTEU.ALL UP0, P2 ;  /* 0x0000000000ff7886 */ /* 0x000fe20001000000 */
[----:B------:R-:W-:Y:S01]  /*5b20*/  UMOV UR6, 0x0 ;  /* 0x0000000000067882 */ /* 0x000fe20000000000 */
[----:B------:R-:W-:Y:S01]  /*5b30*/  UMOV UR7, 0x10000000 ;  /* 0x1000000000077882 */ /* 0x000fe20000000000 */
[----:B------:R-:W-:Y:S01]  /*5b40*/  @!P2 R2UR UR5, R3 ;  /* 0x000000000305a2ca */ /* 0x000fe200000e0000 */
[----:B-1----:R-:W-:Y:S01]  /*5b50*/  @!P2 IMAD.X R0, RZ, RZ, R15, P0 ;  /* 0x000000ffff00a224 */ /* 0x002fe200000e060f */
[----:B------:R-:W-:Y:S01]  /*5b60*/  @!UP0 UIADD3 UR10, UPT, UPT, UR4, 0x60, URZ ;  /* 0x00000060040a8890 */ /* 0x000fe2000fffe0ff */
[----:B------:R-:W-:Y:S01]  /*5b70*/  LOP3.LUT P0, RZ, R6, 0x1, RZ, 0xc0, !PT ;  /* 0x0000000106ff7812 */ /* 0x000fe2000780c0ff */
[----:B------:R-:W-:Y:S01]  /*5b80*/  @!UP0 UIADD3 UR8, UPT, UPT, UR20, 0x3200, URZ ;  /* 0x0000320014088890 */ /* 0x000fe2000fffe0ff */
[----:B------:R-:W-:Y:S01]  /*5b90*/  LOP3.LUT R10, R10, 0x1, RZ, 0x3c, !PT ;  /* 0x000000010a0a7812 */ /* 0x000fe200078e3cff */
[----:B------:R-:W-:Y:S01]  /*5ba0*/  @!UP0 UIADD3 UR9, UPT, UPT, UR20, 0x98, URZ ;  /* 0x0000009814098890 */ /* 0x000fe2000fffe0ff */
[----:B------:R-:W-:Y:S01]  /*5bb0*/  @!P2 R2UR UR4, R0 ;  /* 0x000000000004a2ca */ /* 0x000fe200000e0000 */
[----:B------:R-:W-:Y:S01]  /*5bc0*/  VOTEU.ALL UP0, P2 ;  /* 0x0000000000ff7886 */ /* 0x000fe20001000000 */
[----:B------:R-:W-:Y:S01]  /*5bd0*/  UIADD3 UR21, UPT, UPT, UR15, UR47, URZ ;  /* 0x0000002f0f157290 */ /* 0x000fe2000fffe0ff */
[----:B------:R-:W-:Y:S01]  /*5be0*/  LOP3.LUT R9, R9, 0x1, RZ, 0x3c, !PT ;  /* 0x0000000109097812 */ /* 0x000fe200078e3cff */
[----:B------:R-:W-:Y:S02]  /*5bf0*/  UIADD3 UR28, UPT, UPT, UR16, UR46, URZ ;  /* 0x0000002e101c7290 */ /* 0x000fe4000fffe0ff */
[----:B------:R-:W-:Y:S01]  /*5c00*/  IMAD.U32 R12, RZ, RZ, UR5 ;  /* 0x00000005ff0c7e24 */ /* 0x000fe2000f8e00ff */
[----:B------:R-:W-:Y:S06]  /*5c10*/  UPLOP3.LUT UP2, UPT, UPT, UPT, UPT, 0x80, 0x8 ;  /* 0x000000000008789c */ /* 0x000fec0003f4f070 */
[----:B------:R-:W-:Y:S01]  /*5c20*/  IMAD.U32 R13, RZ, RZ, UR4 ;  /* 0x00000004ff0d7e24 */ /* 0x000fe2000f8e00ff */
[----:B------:R-:W-:Y:S04]  /*5c30*/  @!P2 R2UR UR4, R12 ;  /* 0x000000000c04a2ca */ /* 0x000fe800000e0000 */
[----:B------:R-:W-:Y:S11]  /*5c40*/  @!P2 R2UR UR5, R13 ;  /* 0x000000000d05a2ca */ /* 0x000ff600000e0000 */
[----:B------:R-:W-:Y:S02]  /*5c50*/  @!UPT UIADD3 URZ, UPT, UPT, URZ, URZ, URZ ;  /* 0x000000fffffff290 */ /* 0x000fe4000fffe0ff */
[----:B------:R1:W-:Y:S01]  /*5c60*/  @!UP0 UTMALDG.5D [UR8], [UR4], desc[UR6] ;  /* 0x00000608040085b4 */ /* 0x0003e20008021000 */
[----:B------:R1:W-:Y:S01]  /*5c70*/  @!P2 SYNCS.ARRIVE.TRANS64.RED.A0TR RZ, [UR20+0x98], R2 ;  /* 0x00009802ffffa9a7 */ /* 0x0003e20008300414 */
[----:B------:R-:W-:Y:S01]  /*5c80*/  SYNCS.ARRIVE.TRANS64.RED.A1T0 RZ, [UR51], RZ ;  /* 0x000000ffffff79a7 */ /* 0x000fe20008100433 */
[----:B------:R-:W-:Y:S05]  /*5c90*/  @P0 BRA `(.L_x_74) ;  /* 0xffffffec007c0947 */ /* 0x000fea000383ffff */
[----:B-1----:R-:W-:-:S04]  /*5ca0*/  SHF.L.U32 R2, R10, 0x1f, RZ ;  /* 0x0000001f0a027819 */ /* 0x002fc800000006ff */
[----:B------:R-:W1:Y:S02]  /*5cb0*/  SYNCS.PHASECHK.TRANS64.TRYWAIT P0, [UR20+0xa0], R2 ;  /* 0x0000a002ff0075a7 */ /* 0x000e640008001114 */
[----:B-1----:R-:W-:Y:S05]  /*5cc0*/  @!P0 BRA `(.L_x_75) ;  /* 0x00000044001c8947 */ /* 0x002fea0003800000 */
.L_x_170:
[----:B------:R-:W2:Y:S02]  /*5cd0*/  SYNCS.PHASECHK.TRANS64.TRYWAIT P0, [UR20+0xa8], R2 ;  /* 0x0000a802ff0075a7 */ /* 0x000ea40008001114 */
[----:B--2---:R-:W-:Y:S05]  /*5ce0*/  @!P0 BRA `(.L_x_76) ;  /* 0x00000044002c8947 */ /* 0x004fea0003800000 */
.L_x_172:
[----:B------:R-:W2:Y:S02]  /*5cf0*/  SYNCS.PHASECHK.TRANS64.TRYWAIT P0, [UR20+0xb0], R2 ;  /* 0x0000b002ff0075a7 */ /* 0x000ea40008001114 */
[----:B--2---:R-:W-:Y:S05]  /*5d00*/  @!P0 BRA `(.L_x_77) ;  /* 0x00000044003c8947 */ /* 0x004fea0003800000 */
.L_x_174:
[----:B-1----:R-:W-:-:S07]  /*5d10*/  MOV R0, UR20 ;  /* 0x0000001400007c02 */ /* 0x002fce0008000f00 */
.L_x_78:
[----:B-1----:R-:W-:-:S04]  /*5d20*/  SHF.L.U32 R2, R10, 0x1f, RZ ;  /* 0x0000001f0a027819 */ /* 0x002fc800000006ff */
[----:B------:R1:W2:Y:S03]  /*5d30*/  SYNCS.PHASECHK.TRANS64.TRYWAIT P0, [R0+URZ+0xb8], R2 ;  /* 0x0000b802000075a7 */ /* 0x0002a600080011ff */
[----:B--2---:R-:W-:Y:S05]  /*5d40*/  @!P0 NANOSLEEP.SYNCS 0x989680 ;  /* 0x009896800000895d */ /* 0x004fea0003900000 */
[----:B------:R-:W2:Y:S02]  /*5d50*/  @!P0 SYNCS.PHASECHK.TRANS64 P0, [R0+URZ+0xb8], R2 ;  /* 0x0000b802000085a7 */ /* 0x000ea400080010ff */
[----:B--2---:R-:W-:Y:S05]  /*5d60*/  @P0 EXIT ;  /* 0x000000000000094d */ /* 0x004fea0003800000 */
[----:B------:R-:W-:Y:S05]  /*5d70*/  BRA `(.L_x_78) ;  /* 0xfffffffc00e87947 */ /* 0x000fea000383ffff */
.L_x_63:
[----:B------:R-:W-:-:S06]  /*5d80*/  UISETP.GE.AND UP0, UPT, UR18, 0x4, UPT ;  /* 0x000000041200788c */ /* 0x000fcc000bf06270 */
[----:B------:R-:W-:-:S13]  /*5d90*/  PLOP3.LUT P0, PT, PT, PT, UP0, 0x80, 0x8 ;  /* 0x000000000008781c */ /* 0x000fda0003f0f008 */
[----:B-1----:R-:W-:Y:S05]  /*5da0*/  @!P0 EXIT ;  /* 0x000000000000894d */ /* 0x002fea0003800000 */
[----:B------:R-:W1:Y:S08]  /*5db0*/  S2UR UR4, SR_CgaCtaId ;  /* 0x00000000000479c3 */ /* 0x000e700000008800 */
[----:B------:R-:W-:Y:S01]  /*5dc0*/  BAR.SYNC.DEFER_BLOCKING 0x6, 0xa0 ;  /* 0x0182800000007b1d */ /* 0x000fe20000010000 */
[C---:B------:R-:W-:Y:S01]  /*5dd0*/  IMAD.SHL.U32 R4, R54.reuse, 0x20, RZ ;  /* 0x0000002036047824 */ /* 0x040fe200078e00ff */
[----:B------:R-:W-:Y:S01]  /*5de0*/  SHF.R.U32.HI R3, RZ, 0x1, R54 ;  /* 0x00000001ff037819 */ /* 0x000fe20000011636 */
[C---:B------:R-:W-:Y:S01]  /*5df0*/  IMAD.SHL.U32 R53, R54.reuse, 0x10, RZ ;  /* 0x0000001036357824 */ /* 0x040fe200078e00ff */
[----:B------:R-:W-:Y:S01]  /*5e00*/  USHF.R.S32.HI UR53, URZ, 0x1f, UR5 ;  /* 0x0000001fff357899 */ /* 0x000fe20008011405 */
[----:B------:R-:W-:Y:S01]  /*5e10*/  IMAD.U32 R23, R54, 0x10000, RZ ;  /* 0x0001000036177824 */ /* 0x000fe200078e00ff */
[----:B------:R-:W-:Y:S01]  /*5e20*/  UMOV UR49, 0x400 ;  /* 0x0000040000317882 */ /* 0x000fe20000000000 */
[----:B------:R-:W-:Y:S01]  /*5e30*/  LOP3.LUT R0, R4, 0xc0, RZ, 0xc0, !PT ;  /* 0x000000c004007812 */ /* 0x000fe200078ec0ff */
[----:B------:R-:W2:Y:S01]  /*5e40*/  LDC.64 R42, c[0x0][0x9b0] ;  /* 0x00026c00ff2a7b82 */ /* 0x000ea20000000a00 */
[----:B------:R-:W3:Y:S01]  /*5e50*/  LDCU.64 UR6, c[0x0][0x990] ;  /* 0x00013200ff0677ac */ /* 0x000ee20008000a00 */
[----:B------:R-:W-:Y:S01]  /*5e60*/  LOP3.LUT R53, R53, 0x600, RZ, 0xc0, !PT ;  /* 0x0000060035357812 */ /* 0x000fe200078ec0ff */
[----:B------:R-:W-:Y:S01]  /*5e70*/  IMAD.MOV.U32 R61, RZ, RZ, 0x20 ;  /* 0x00000020ff3d7424 */ /* 0x000fe200078e00ff */
[----:B------:R-:W-:Y:S01]  /*5e80*/  LOP3.LUT R3, R0, 0x8, R3, 0xf8, !PT ;  /* 0x0000000800037812 */ /* 0x000fe200078ef803 */
[C---:B------:R-:W-:Y:S01]  /*5e90*/  IMAD.SHL.U32 R0, R54.reuse, 0x4, RZ ;  /* 0x0000000436007824 */ /* 0x040fe200078e00ff */
[----:B------:R-:W-:Y:S01]  /*5ea0*/  LOP3.LUT R53, R53, 0x20, R4, 0xf8, !PT ;  /* 0x0000002035357812 */ /* 0x000fe200078ef804 */
[----:B------:R-:W-:Y:S01]  /*5eb0*/  ULEA.HI UR53, UR53, UR5, URZ, 0x7 ;  /* 0x0000000535357291 */ /* 0x000fe2000f8f38ff */
[----:B------:R-:W4:Y:S01]  /*5ec0*/  LDC.64 R40, c[0x0][0x9a8] ;  /* 0x00026a00ff287b82 */ /* 0x000f220000000a00 */
[----:B------:R-:W-:Y:S01]  /*5ed0*/  LOP3.LUT P0, RZ, R54, 0x4, RZ, 0xc0, !PT ;  /* 0x0000000436ff7812 */ /* 0x000fe2000780c0ff */
[----:B------:R-:W-:Y:S01]  /*5ee0*/  IMAD.MOV.U32 R52, RZ, RZ, 0x1 ;  /* 0x00000001ff347424 */ /* 0x000fe200078e00ff */
[----:B------:R-:W-:Y:S01]  /*5ef0*/  LOP3.LUT R0, R3, 0x18, R0, 0x78, !PT ;  /* 0x0000001803007812 */ /* 0x000fe200078e7800 */
[----:B------:R-:W-:Y:S01]  /*5f00*/  IMAD.MOV.U32 R22, RZ, RZ, RZ ;  /* 0x000000ffff167224 */ /* 0x000fe200078e00ff */
[----:B------:R-:W-:-:S02]  /*5f10*/  LOP3.LUT R53, R53, 0x100, R4, 0xf8, !PT ;  /* 0x0000010035357812 */ /* 0x000fc400078ef804 */
[----:B------:R-:W-:Y:S01]  /*5f20*/  CS2R R50, SRZ ;  /* 0x0000000000327805 */ /* 0x000fe2000001ff00 */
[----:B-1----:R-:W-:Y:S01]  /*5f30*/  ULEA UR49, UR4, UR49, 0x18 ;  /* 0x0000003104317291 */ /* 0x002fe2000f8ec0ff */
[----:B------:R-:W-:Y:S01]  /*5f40*/  LOP3.LUT R54, R54, 0x60, RZ, 0xc0, !PT ;  /* 0x0000006036367812 */ /* 0x000fe200078ec0ff */
[----:B------:R-:W1:Y:S01]  /*5f50*/  LDCU UR62, c[0x0][0x370] ;  /* 0x00006e00ff3e77ac */ /* 0x000e620008000800 */
[----:B------:R-:W-:Y:S01]  /*5f60*/  LOP3.LUT R53, R53, R0, RZ, 0xfc, !PT ;  /* 0x0000000035357212 */ /* 0x000fe200078efcff */
[----:B---3--:R-:W-:Y:S01]  /*5f70*/  IMAD.U32 R58, RZ, RZ, UR6 ;  /* 0x00000006ff3a7e24 */ /* 0x008fe2000f8e00ff */
[----:B------:R-:W-:Y:S01]  /*5f80*/  LOP3.LUT R23, R23, 0x600000, RZ, 0xc0, !PT ;  /* 0x0060000017177812 */ /* 0x000fe200078ec0ff */
[----:B------:R-:W-:Y:S01]  /*5f90*/  UIADD3 UR4, UPT, UPT, UR49, 0x200, URZ ;  /* 0x0000020031047890 */ /* 0x000fe2000fffe0ff */
[----:B------:R-:W-:Y:S01]  /*5fa0*/  IMAD.U32 R57, RZ, RZ, UR7 ;  /* 0x00000007ff397e24 */ /* 0x000fe2000f8e00ff */
[----:B------:R-:W-:Y:S01]  /*5fb0*/  SEL R61, R61, 0xffffffe0, !P0 ;  /* 0xffffffe03d3d7807 */ /* 0x000fe20004000000 */
[----:B------:R-:W3:Y:S01]  /*5fc0*/  LDS R2, [UR49+0x120] ;  /* 0x00012031ff027984 */ /* 0x000ee20008000800 */
[----:B------:R-:W1:Y:S02]  /*5fd0*/  LDCU UR48, c[0x0][0xc0c] ;  /* 0x00018180ff3077ac */ /* 0x000e640008000800 */
[----:B------:R-:W-:Y:S01]  /*5fe0*/  IMAD.U32 R60, RZ, RZ, UR4 ;  /* 0x00000004ff3c7e24 */ /* 0x000fe2000f8e00ff */
[----:B------:R-:W1:Y:S01]  /*5ff0*/  LDCU UR38, c[0x0][0xc30] ;  /* 0x00018600ff2677ac */ /* 0x000e620008000800 */
[----:B------:R-:W1:Y:S01]  /*6000*/  LDCU.64 UR60, c[0x0][0x988] ;  /* 0x00013100ff3c77ac */ /* 0x000e620008000a00 */
[----:B------:R-:W1:Y:S01]  /*6010*/  LDCU.64 UR46, c[0x0][0xc28] ;  /* 0x00018500ff2e77ac */ /* 0x000e620008000a00 */
[----:B------:R-:W1:Y:S01]  /*6020*/  LDCU.128 UR56, c[0x0][0xc10] ;  /* 0x00018200ff3877ac */ /* 0x000e620008000c00 */
[----:B------:R-:W1:Y:S01]  /*6030*/  LDCU UR55, c[0x0][0x374] ;  /* 0x00006e80ff3777ac */ /* 0x000e620008000800 */
[----:B------:R-:W-:Y:S01]  /*6040*/  USHF.R.S32.HI UR53, URZ, 0x7, UR53 ;  /* 0x00000007ff357899 */ /* 0x000fe20008011435 */
[----:B------:R-:W-:Y:S01]  /*6050*/  UMOV UR54, URZ ;  /* 0x000000ff00367c82 */ /* 0x000fe20008000000 */
[----:B------:R-:W-:Y:S01]  /*6060*/  UMOV UR51, URZ ;  /* 0x000000ff00337c82 */ /* 0x000fe20008000000 */
[C---:B---3--:R-:W-:Y:S01]  /*6070*/  VIADD R3, R2.reuse, 0x80 ;  /* 0x0000008002037836 */ /* 0x048fe20000000000 */
[----:B------:R-:W-:-:S04]  /*6080*/  LOP3.LUT R2, R2, 0xffff, RZ, 0xc0, !PT ;  /* 0x0000ffff02027812 */ /* 0x000fc800078ec0ff */
[----:B------:R-:W-:-:S05]  /*6090*/  LOP3.LUT R3, R3, 0xffff, RZ, 0xc0, !PT ;  /* 0x0000ffff03037812 */ /* 0x000fca00078ec0ff */
[----:B-12-4-:R3:W-:Y:S02]  /*60a0*/  STL.64 [R1], R2 ;  /* 0x0000000201007387 */ /* 0x0167e40000100a00 */
.L_x_122:
[----:B---3--:R-:W-:Y:S04]  /*60b0*/  SHF.L.U32 R2, R50, 0x1f, RZ ;  /* 0x0000001f32027819 */ /* 0x008fe800000006ff */
[----:B-1----:R-:W1:Y:S02]  /*60c0*/  SYNCS.PHASECHK.TRANS64.TRYWAIT P0, [UR49+0xd0], R2 ;  /* 0x0000d002ff0075a7 */ /* 0x002e640008001131 */
[----:B-1----:R-:W-:Y:S05]  /*60d0*/  @!P0 BRA `(.L_x_79) ;  /* 0x0000004000608947 */ /* 0x002fea0003800000 */
.L_x_176:
[----:B------:R-:W2:Y:S01]  /*60e0*/  LDS.128 R44, [UR49+0x110] ;  /* 0x00011031ff2c7984 */ /* 0x000ea20008000c00 */
[----:B------:R-:W-:Y:S02]  /*60f0*/  UIADD3 UR4, UPT, UPT, UR49, 0xd8, URZ ;  /* 0x000000d831047890 */ /* 0x000fe4000fffe0ff */
[----:B------:R-:W-:Y:S02]  /*6100*/  UISETP.GE.AND UP1, UPT, UR39, 0x1, UPT ;  /* 0x000000012700788c */ /* 0x000fe4000bf26270 */
[----:B------:R-:W-:Y:S01]  /*6110*/  UPRMT UR4, URZ, 0x654, UR4 ;  /* 0x00000654ff047896 */ /* 0x000fe20008000004 */
        /* <DEDUP_REMOVED lines=15> */
[----:B------:R-:W-:Y:S01]  /*6210*/  @P0 R2UR UR5, R0 ;  /* 0x00000000000502ca */ /* 0x000fe200000e0000 */
[----:B------:R-:W-:Y:S05]  /*6220*/  IMAD.U32 R0, RZ, RZ, UR53 ;  /* 0x00000035ff007e24 */ /* 0x000fea000f8e00ff */
[----:B------:R-:W-:Y:S05]  /*6230*/  IABS R2, R0 ;  /* 0x0000000000027213 */ /* 0x000fea0000000000 */
[----:B------:R-:W-:Y:S02]  /*6240*/  @UP0 UMOV UR37, UR6 ;  /* 0x0000000600250c82 */ /* 0x000fe40008000000 */
[----:B------:R-:W-:Y:S01]  /*6250*/  @UP0 UMOV UR36, UR5 ;  /* 0x0000000500240c82 */ /* 0x000fe20008000000 */
[----:B------:R-:W-:Y:S05]  /*6260*/  BRA.U !UP1, `(.L_x_80) ;  /* 0x0000000109cc7547 */ /* 0x000fea000b800000 */
[----:B------:R-:W1:Y:S01]  /*6270*/  LDCU UR9, c[0x0][0xc20] ;  /* 0x00018400ff0977ac */ /* 0x000e620008000800 */
[----:B------:R-:W-:Y:S02]  /*6280*/  UIMAD.WIDE.U32 UR4, UR55, UR59, URZ ;  /* 0x0000003b370472a5 */ /* 0x000fe4000f8e00ff */
[----:B------:R-:W-:Y:S02]  /*6290*/  UIMAD.WIDE.U32 UR6, UR62, UR56, URZ ;  /* 0x000000383e0672a5 */ /* 0x000fe4000f8e00ff */
[----:B------:R-:W-:Y:S02]  /*62a0*/  UIMAD.WIDE.U32 UR10, UR36, UR59, URZ ;  /* 0x0000003b240a72a5 */ /* 0x000fe4000f8e00ff */
[----:B------:R-:W-:Y:S02]  /*62b0*/  UISETP.NE.AND UP0, UPT, UR58, 0x1, UPT ;  /* 0x000000013a00788c */ /* 0x000fe4000bf05270 */
[----:B------:R-:W-:Y:S02]  /*62c0*/  UISETP.NE.AND UP1, UPT, UR48, 0x1, UPT ;  /* 0x000000013000788c */ /* 0x000fe4000bf25270 */
[----:B------:R-:W-:Y:S02]  /*62d0*/  UISETP.NE.AND UP2, UPT, UR39, 0x1, UPT ;  /* 0x000000012700788c */ /* 0x000fe4000bf45270 */
[----:B------:R-:W-:Y:S01]  /*62e0*/  UIMAD.WIDE.U32 UR12, UR37, UR56, URZ ;  /* 0x00000038250c72a5 */ /* 0x000fe2000f8e00ff */
[----:B------:R-:W-:Y:S01]  /*62f0*/  UMOV UR4, UR5 ;  /* 0x0000000500047c82 */ /* 0x000fe20008000000 */
[----:B------:R-:W-:Y:S01]  /*6300*/  UMOV UR6, UR11 ;  /* 0x0000000b00067c82 */ /* 0x000fe20008000000 */
[----:B-1----:R-:W-:Y:S03]  /*6310*/  USHF.R.U32.HI UR8, URZ, UR9, UR4 ;  /* 0x00000009ff087299 */ /* 0x002fe60008011604 */
[----:B------:R-:W-:Y:S02]  /*6320*/  UMOV UR4, UR7 ;  /* 0x0000000700047c82 */ /* 0x000fe40008000000 */
[----:B------:R-:W-:Y:S02]  /*6330*/  USHF.R.U32.HI UR5, URZ, UR57, UR4 ;  /* 0x00000039ff057299 */ /* 0x000fe40008011604 */
[----:B------:R-:W-:Y:S02]  /*6340*/  USEL UR4, UR55, UR8, !UP0 ;  /* 0x0000000837047287 */ /* 0x000fe4000c000000 */
[----:B------:R-:W-:Y:S02]  /*6350*/  USHF.R.U32.HI UR8, URZ, UR9, UR6 ;  /* 0x00000009ff087299 */ /* 0x000fe40008011606 */
[----:B------:R-:W-:Y:S02]  /*6360*/  UIMAD.WIDE.U32 UR6, UR4, UR46, URZ ;  /* 0x0000002e040672a5 */ /* 0x000fe4000f8e00ff */
[----:B------:R-:W-:Y:S02]  /*6370*/  USEL UR9, UR62, UR5, !UP1 ;  /* 0x000000053e097287 */ /* 0x000fe4000c800000 */
[----:B------:R-:W-:Y:S02]  /*6380*/  USEL UR8, UR36, UR8, !UP0 ;  /* 0x0000000824087287 */ /* 0x000fe4000c000000 */
[----:B------:R-:W-:Y:S01]  /*6390*/  UIMAD.WIDE.U32 UR10, UR9, UR46, URZ ;  /* 0x0000002e090a72a5 */ /* 0x000fe2000f8e00ff */
[----:B------:R-:W-:Y:S01]  /*63a0*/  UMOV UR6, UR7 ;  /* 0x0000000700067c82 */ /* 0x000fe20008000000 */
[----:B------:R-:W-:Y:S01]  /*63b0*/  UMOV UR5, UR13 ;  /* 0x0000000d00057c82 */ /* 0x000fe20008000000 */
[----:B------:R-:W-:Y:S02]  /*63c0*/  @UP2 USHF.R.U32.HI UR4, URZ, UR47, UR6 ;  /* 0x0000002fff042299 */ /* 0x000fe40008011606 */
[----:B------:R-:W-:Y:S02]  /*63d0*/  USHF.R.U32.HI UR5, URZ, UR57, UR5 ;  /* 0x00000039ff057299 */ /* 0x000fe40008011605 */
[----:B------:R-:W-:Y:S02]  /*63e0*/  UIMAD UR4, UR39, UR4, URZ ;  /* 0x00000004270472a4 */ /* 0x000fe4000f8e02ff */
[----:B------:R-:W-:Y:S02]  /*63f0*/  USEL UR5, UR37, UR5, !UP1 ;  /* 0x0000000525057287 */ /* 0x000fe4000c800000 */
[----:B------:R-:W-:Y:S01]  /*6400*/  UISETP.GE.AND UP0, UPT, UR8, UR4, UPT ;  /* 0x000000040800728c */ /* 0x000fe2000bf06270 */
[----:B------:R-:W-:Y:S01]  /*6410*/  UMOV UR6, UR11 ;  /* 0x0000000b00067c82 */ /* 0x000fe20008000000 */
[----:B------:R-:W-:Y:S02]  /*6420*/  UIMAD.WIDE.U32 UR10, UR8, UR46, URZ ;  /* 0x0000002e080a72a5 */ /* 0x000fe4000f8e00ff */
[----:B------:R-:W-:Y:S04]  /*6430*/  @UP2 USHF.R.U32.HI UR9, URZ, UR47, UR6 ;  /* 0x0000002fff092299 */ /* 0x000fe80008011606 */
[----:B------:R-:W-:Y:S01]  /*6440*/  UIMAD UR6, UR39, UR9, URZ ;  /* 0x00000009270672a4 */ /* 0x000fe2000f8e02ff */
[----:B------:R-:W-:Y:S03]  /*6450*/  UMOV UR4, UR11 ;  /* 0x0000000b00047c82 */ /* 0x000fe60008000000 */
[----:B------:R-:W-:Y:S02]  /*6460*/  UISETP.GE.OR UP0, UPT, UR5, UR6, UP0 ;  /* 0x000000060500728c */ /* 0x000fe40008706670 */
[----:B------:R-:W-:Y:S02]  /*6470*/  USHF.R.U32.HI UR4, URZ, UR47, UR4 ;  /* 0x0000002fff047299 */ /* 0x000fe40008011604 */
[----:B------:R-:W-:Y:S02]  /*6480*/  UIMAD.WIDE.U32 UR6, UR5, UR46, URZ ;  /* 0x0000002e050672a5 */ /* 0x000fe4000f8e00ff */
[----:B------:R-:W-:Y:S02]  /*6490*/  USEL UR11, UR8, UR4, !UP2 ;  /* 0x00000004080b7287 */ /* 0x000fe4000d000000 */
[----:B------:R-:W-:Y:S02]  /*64a0*/  UIADD3 UR6, UPT, UPT, -UR5, URZ, URZ ;  /* 0x000000ff05067290 */ /* 0x000fe4000fffe1ff */
[----:B------:R-:W-:Y:S02]  /*64b0*/  UIADD3 UR10, UPT, UPT, -UR11, URZ, URZ ;  /* 0x000000ff0b0a7290 */ /* 0x000fe4000fffe1ff */
[----:B------:R-:W-:Y:S02]  /*64c0*/  UIMAD UR6, UR48, UR6, UR37 ;  /* 0x00000006300672a4 */ /* 0x000fe4000f8e0225 */
[----:B------:R-:W-:Y:S01]  /*64d0*/  UIMAD UR10, UR39, UR10, UR8 ;  /* 0x0000000a270a72a4 */ /* 0x000fe2000f8e0208 */
[----:B------:R-:W-:Y:S01]  /*64e0*/  @!UP0 UMOV UR4, UR7 ;  /* 0x0000000700048c82 */ /* 0x000fe20008000000 */
[----:B------:R-:W-:Y:S02]  /*64f0*/  UIADD3 UR7, UPT, UPT, -UR8, URZ, URZ ;  /* 0x000000ff08077290 */ /* 0x000fe4000fffe1ff */
[----:B------:R-:W-:Y:S04]  /*6500*/  @!UP0 USHF.R.U32.HI UR4, URZ, UR47, UR4 ;  /* 0x0000002fff048299 */ /* 0x000fe80008011604 */
[----:B------:R-:W-:Y:S04]  /*6510*/  @!UP0 USEL UR4, UR5, UR4, !UP2 ;  /* 0x0000000405048287 */ /* 0x000fe8000d000000 */
[----:B------:R-:W-:Y:S02]  /*6520*/  @!UP0 UIMAD UR9, UR9, UR10, UR4 ;  /* 0x0000000a090982a4 */ /* 0x000fe4000f8e0204 */
[----:B------:R-:W-:Y:S02]  /*6530*/  @!UP0 UIADD3 UR10, UPT, UPT, UR11, -UR4, URZ ;  /* 0x800000040b0a8290 */ /* 0x000fe4000fffe0ff */
[----:B------:R-:W-:Y:S02]  /*6540*/  UIMAD UR4, UR58, UR7, UR36 ;  /* 0x000000073a0472a4 */ /* 0x000fe4000f8e0224 */
[----:B------:R-:W-:Y:S03]  /*6550*/  @!UP0 UIMAD UR8, UR10, UR39, UR5 ;  /* 0x000000270a0882a4 */ /* 0x000fe6000f8e0205 */
[----:B------:R-:W-:Y:S02]  /*6560*/  @!UP0 UMOV UR5, UR9 ;  /* 0x0000000900058c82 */ /* 0x000fe40008000000 */
[----:B------:R-:W-:Y:S02]  /*6570*/  UIMAD UR37, UR5, UR48, UR6 ;  /* 0x00000030052572a4 */ /* 0x000fe4000f8e0206 */
[----:B------:R-:W-:Y:S11]  /*6580*/  UIMAD UR36, UR8, UR58, UR4 ;  /* 0x0000003a082472a4 */ /* 0x000ff6000f8e0204 */
[----:B------:R-:W-:Y:S01]  /*6590*/  @!UPT UIADD3 URZ, UPT, UPT, URZ, URZ, URZ ;  /* 0x000000fffffff290 */ /* 0x000fe2000fffe0ff */
.L_x_80:
[----:B------:R-:W1:Y:S01]  /*65a0*/  LDCU UR16, c[0x0][0x388] ;  /* 0x00007100ff1077ac */ /* 0x000e620008000800 */
[----:B------:R-:W-:Y:S01]  /*65b0*/  R2UR UR6, R2 ;  /* 0x00000000020672ca */ /* 0x000fe200000e0000 */
[----:B------:R-:W-:Y:S01]  /*65c0*/  IMAD R2, R22, 0x4, R1 ;  /* 0x0000000416027824 */ /* 0x000fe200078e0201 */
[----:B------:R-:W-:Y:S01]  /*65d0*/  IABS R0, R0 ;  /* 0x0000000000007213 */ /* 0x000fe20000000000 */
[----:B------:R-:W2:Y:S01]  /*65e0*/  LDCU UR11, c[0x0][0x38c] ;  /* 0x00007180ff0b77ac */ /* 0x000ea20008000800 */
[----:B------:R-:W-:Y:S01]  /*65f0*/  BSSY.RECONVERGENT B6, `(.L_x_81) ;  /* 0x0000093000067945 */ /* 0x000fe20003800200 */
[----:B------:R-:W-:Y:S02]  /*6600*/  USHF.L.U32 UR42, UR28, 0x6, URZ ;  /* 0x000000061c2a7899 */ /* 0x000fe400080006ff */
[----:B------:R-:W5:Y:S01]  /*6610*/  LDL R2, [R2] ;  /* 0x0000000002027983 */ /* 0x000f620000100800 */
[----:B------:R-:W-:Y:S05]  /*6620*/  IMAD.MOV R0, RZ, RZ, -R0 ;  /* 0x000000ffff007224 */ /* 0x000fea00078e0a00 */
[----:B------:R-:W3:Y:S10]  /*6630*/  I2F.RP R3, UR6 ;  /* 0x0000000600037d06 */ /* 0x000ef40008209400 */
[----:B---3--:R-:W3:Y:S01]  /*6640*/  MUFU.RCP R3, R3 ;  /* 0x0000000300037308 */ /* 0x008ee20000001000 */
[----:B-1----:R-:W-:Y:S02]  /*6650*/  IMAD.U32 R4, RZ, RZ, UR16 ;  /* 0x00000010ff047e24 */ /* 0x002fe4000f8e00ff */
[----:B---3--:R-:W-:Y:S07]  /*6660*/  VIADD R3, R3, 0xffffffe ;  /* 0x0ffffffe03037836 */ /* 0x008fee0000000000 */
[----:B------:R-:W1:Y:S02]  /*6670*/  F2I.FTZ.U32.TRUNC.NTZ R3, R3 ;  /* 0x0000000300037305 */ /* 0x000e64000021f000 */
[----:B-1----:R-:W-:Y:S02]  /*6680*/  R2UR UR5, R3 ;  /* 0x00000000030572ca */ /* 0x002fe400000e0000 */
[----:B------:R-:W-:Y:S01]  /*6690*/  IABS R3, R4 ;  /* 0x0000000400037213 */ /* 0x000fe20000000000 */
[----:B------:R-:W-:Y:S03]  /*66a0*/  IMAD.U32 R4, RZ, RZ, UR21 ;  /* 0x00000015ff047e24 */ /* 0x000fe6000f8e00ff */
[----:B------:R-:W-:Y:S02]  /*66b0*/  R2UR UR7, R3 ;  /* 0x00000000030772ca */ /* 0x000fe400000e0000 */
[----:B------:R-:W-:Y:S04]  /*66c0*/  IABS R4, R4 ;  /* 0x0000000400047213 */ /* 0x000fe80000000000 */
[----:B------:R-:W-:Y:S01]  /*66d0*/  R2UR UR9, R4 ;  /* 0x00000000040972ca */ /* 0x000fe200000e0000 */
[----:B------:R-:W-:Y:S01]  /*66e0*/  UIADD3 UR4, UPT, UPT, URZ, -UR5, URZ ;  /* 0x80000005ff047290 */ /* 0x000fe2000fffe0ff */
[----:B--2---:R-:W-:Y:S03]  /*66f0*/  IMAD.U32 R4, RZ, RZ, UR11 ;  /* 0x0000000bff047e24 */ /* 0x004fe6000f8e00ff */
[----:B------:R-:W-:Y:S02]  /*6700*/  UIMAD UR8, UR4, UR6, URZ ;  /* 0x00000006040872a4 */ /* 0x000fe4000f8e02ff */
[----:B------:R-:W1:Y:S01]  /*6710*/  I2F.RP R3, UR7 ;  /* 0x0000000700037d06 */ /* 0x000e620008209400 */
[----:B------:R-:W-:Y:S01]  /*6720*/  UMOV UR4, URZ ;  /* 0x000000ff00047c82 */ /* 0x000fe20008000000 */
[----:B------:R-:W-:Y:S01]  /*6730*/  IABS R4, R4 ;  /* 0x0000000400047213 */ /* 0x000fe20000000000 */
[----:B------:R-:W-:Y:S02]  /*6740*/  UIMAD.WIDE.U32 UR4, UR5, UR8, UR4 ;  /* 0x00000008050472a5 */ /* 0x000fe4000f8e0004 */
[----:B------:R-:W-:Y:S05]  /*6750*/  R2UR UR8, R0 ;  /* 0x00000000000872ca */ /* 0x000fea00000e0000 */
[----:B------:R-:W2:Y:S01]  /*6760*/  I2F.RP R6, R4 ;  /* 0x0000000400067306 */ /* 0x000ea20000209400 */
[----:B------:R-:W-:Y:S02]  /*6770*/  UMOV UR4, UR5 ;  /* 0x0000000500047c82 */ /* 0x000fe40008000000 */
[----:B------:R-:W-:Y:S07]  /*6780*/  UIMAD.WIDE.U32 UR4, UR4, UR9, URZ ;  /* 0x00000009040472a5 */ /* 0x000fee000f8e00ff */
[----:B-1----:R-:W1:Y:S01]  /*6790*/  MUFU.RCP R0, R3 ;  /* 0x0000000300007308 */ /* 0x002e620000001000 */
[----:B------:R-:W-:Y:S02]  /*67a0*/  UMOV UR43, UR5 ;  /* 0x00000005002b7c82 */ /* 0x000fe40008000000 */
[----:B------:R-:W-:Y:S07]  /*67b0*/  UIMAD UR4, UR43, UR8, UR9 ;  /* 0x000000082b0472a4 */ /* 0x000fee000f8e0209 */
[----:B--2---:R-:W2:Y:S01]  /*67c0*/  MUFU.RCP R6, R6 ;  /* 0x0000000600067308 */ /* 0x004ea20000001000 */
[----:B------:R-:W-:Y:S01]  /*67d0*/  UISETP.GT.U32.AND UP0, UPT, UR6, UR4, UPT ;  /* 0x000000040600728c */ /* 0x000fe2000bf04070 */
[----:B-1----:R-:W-:Y:S10]  /*67e0*/  VIADD R0, R0, 0xffffffe ;  /* 0x0ffffffe00007836 */ /* 0x002ff40000000000 */
[----:B------:R-:W-:Y:S02]  /*67f0*/  @!UP0 UIADD3 UR4, UPT, UPT, UR4, -UR6, URZ ;  /* 0x8000000604048290 */ /* 0x000fe4000fffe0ff */
[----:B------:R-:W-:Y:S01]  /*6800*/  @!UP0 UIADD3 UR43, UPT, UPT, UR43, 0x1, URZ ;  /* 0x000000012b2b8890 */ /* 0x000fe2000fffe0ff */
[----:B------:R-:W1:Y:S01]  /*6810*/  F2I.FTZ.U32.TRUNC.NTZ R0, R0 ;  /* 0x0000000000007305 */ /* 0x000e62000021f000 */
[----:B------:R-:W-:Y:S01]  /*6820*/  UISETP.GE.U32.AND UP2, UPT, UR4, UR6, UPT ;  /* 0x000000060400728c */ /* 0x000fe2000bf46070 */
[----:B--2---:R-:W-:Y:S01]  /*6830*/  IADD3 R6, PT, PT, R6, 0xffffffe, RZ ;  /* 0x0ffffffe06067810 */ /* 0x004fe20007ffe0ff */
[----:B------:R-:W-:Y:S02]  /*6840*/  ULOP3.LUT UR4, UR21, UR53, URZ, 0x3c, !UPT ;  /* 0x0000003515047292 */ /* 0x000fe4000f8e3cff */
[----:B------:R-:W-:Y:S02]  /*6850*/  UISETP.NE.AND UP0, UPT, UR53, URZ, UPT ;  /* 0x000000ff3500728c */ /* 0x000fe4000bf05270 */
[----:B------:R-:W-:Y:S03]  /*6860*/  UISETP.GE.AND UP1, UPT, UR4, URZ, UPT ;  /* 0x000000ff0400728c */ /* 0x000fe6000bf26270 */
[----:B------:R-:W2:Y:S02]  /*6870*/  F2I.FTZ.U32.TRUNC.NTZ R7, R6 ;  /* 0x0000000600077305 */ /* 0x000ea4000021f000 */
[----:B------:R-:W-:Y:S01]  /*6880*/  @UP2 UIADD3 UR43, UPT, UPT, UR43, 0x1, URZ ;  /* 0x000000012b2b2890 */ /* 0x000fe2000fffe0ff */
[----:B-1----:R-:W-:Y:S05]  /*6890*/  R2UR UR5, R0 ;  /* 0x00000000000572ca */ /* 0x002fea00000e0000 */
[----:B------:R-:W-:Y:S02]  /*68a0*/  @!UP1 UIADD3 UR43, UPT, UPT, -UR43, URZ, URZ ;  /* 0x000000ff2b2b9290 */ /* 0x000fe4000fffe1ff */
[----:B------:R-:W-:Y:S01]  /*68b0*/  @!UP0 ULOP3.LUT UR43, URZ, UR53, URZ, 0x33, !UPT ;  /* 0x00000035ff2b8292 */ /* 0x000fe2000f8e33ff */
[--C-:B--2---:R-:W-:Y:S02]  /*68c0*/  IMAD.MOV R3, RZ, RZ, -R7.reuse ;  /* 0x000000ffff037224 */ /* 0x104fe400078e0a07 */
[----:B------:R-:W-:Y:S03]  /*68d0*/  IMAD.MOV.U32 R6, RZ, RZ, RZ ;  /* 0x000000ffff067224 */ /* 0x000fe600078e00ff */
[----:B------:R-:W-:Y:S01]  /*68e0*/  IMAD.U32 R0, RZ, RZ, UR43 ;  /* 0x0000002bff007e24 */ /* 0x000fe2000f8e00ff */
[----:B------:R-:W-:Y:S01]  /*68f0*/  UIADD3 UR4, UPT, UPT, URZ, -UR5, URZ ;  /* 0x80000005ff047290 */ /* 0x000fe2000fffe0ff */
[----:B------:R-:W-:Y:S03]  /*6900*/  IMAD R3, R3, R4, RZ ;  /* 0x0000000403037224 */ /* 0x000fe600078e02ff */
[----:B------:R-:W-:Y:S01]  /*6910*/  UIMAD UR6, UR4, UR7, URZ ;  /* 0x00000007040672a4 */ /* 0x000fe2000f8e02ff */
[----:B------:R-:W-:Y:S01]  /*6920*/  IABS R0, R0 ;  /* 0x0000000000007213 */ /* 0x000fe20000000000 */
[----:B------:R-:W-:Y:S01]  /*6930*/  IMAD.HI.U32 R7, R7, R3, R6 ;  /* 0x0000000307077227 */ /* 0x000fe200078e0006 */
[----:B------:R-:W-:Y:S02]  /*6940*/  UMOV UR4, URZ ;  /* 0x000000ff00047c82 */ /* 0x000fe40008000000 */
[----:B------:R-:W-:Y:S01]  /*6950*/  UIMAD.WIDE.U32 UR4, UR5, UR6, UR4 ;  /* 0x00000006050472a5 */ /* 0x000fe2000f8e0004 */
[----:B------:R-:W-:Y:S06]  /*6960*/  R2UR UR8, R0 ;  /* 0x00000000000872ca */ /* 0x000fec00000e0000 */
[----:B------:R-:W-:Y:S07]  /*6970*/  UMOV UR4, UR5 ;  /* 0x0000000500047c82 */ /* 0x000fee0008000000 */
        /* <DEDUP_REMOVED lines=8> */
[----:B------:R-:W-:Y:S04]  /*6a00*/  ULOP3.LUT UR4, UR43, UR16, URZ, 0x3c, !UPT ;  /* 0x000000102b047292 */ /* 0x000fe8000f8e3cff */
[----:B------:R-:W-:Y:S05]  /*6a10*/  UISETP.GE.AND UP0, UPT, UR4, URZ, UPT ;  /* 0x000000ff0400728c */ /* 0x000fea000bf06270 */
[----:B------:R-:W-:Y:S02]  /*6a20*/  @UP1 UIADD3 UR44, UPT, UPT, UR44, 0x1, URZ ;  /* 0x000000012c2c1890 */ /* 0x000fe4000fffe0ff */
[----:B------:R-:W-:Y:S04]  /*6a30*/  UISETP.NE.AND UP1, UPT, UR16, URZ, UPT ;  /* 0x000000ff1000728c */ /* 0x000fe8000bf25270 */
[----:B------:R-:W-:Y:S07]  /*6a40*/  @!UP0 UIADD3 UR44, UPT, UPT, -UR44, URZ, URZ ;  /* 0x000000ff2c2c8290 */ /* 0x000fee000fffe1ff */
[----:B------:R-:W-:Y:S02]  /*6a50*/  @!UP1 ULOP3.LUT UR44, URZ, UR16, URZ, 0x33, !UPT ;  /* 0x00000010ff2c9292 */ /* 0x000fe4000f8e33ff */
[----:B------:R-:W-:Y:S04]  /*6a60*/  UISETP.NE.AND UP1, UPT, UR38, 0x1, UPT ;  /* 0x000000012600788c */ /* 0x000fe8000bf25270 */
[----:B------:R-:W-:Y:S05]  /*6a70*/  IMAD.U32 R0, RZ, RZ, UR44 ;  /* 0x0000002cff007e24 */ /* 0x000fea000f8e00ff */
[----:B------:R-:W-:Y:S02]  /*6a80*/  IABS R0, R0 ;  /* 0x0000000000007213 */ /* 0x000fe40000000000 */
[----:B------:R-:W1:Y:S03]  /*6a90*/  @!UP1 LDCU.128 UR12, c[0x0][0xc10] ;  /* 0x00018200ff0c97ac */ /* 0x000e660008000c00 */
[----:B------:R-:W-:Y:S04]  /*6aa0*/  IMAD.HI.U32 R7, R7, R0, RZ ;  /* 0x0000000007077227 */ /* 0x000fe800078e00ff */
[----:B------:R-:W-:Y:S01]  /*6ab0*/  IMAD.MOV R3, RZ, RZ, -R7 ;  /* 0x000000ffff037224 */ /* 0x000fe200078e0a07 */
[----:B------:R-:W2:Y:S03]  /*6ac0*/  @!UP1 LDCU UR10, c[0x0][0xc20] ;  /* 0x00018400ff0a97ac */ /* 0x000ea60008000800 */
[C---:B------:R-:W-:Y:S01]  /*6ad0*/  IMAD R0, R4.reuse, R3, R0 ;  /* 0x0000000304007224 */ /* 0x040fe200078e0200 */
[----:B------:R-:W3:Y:S04]  /*6ae0*/  @!UP1 LDCU UR5, c[0x0][0xc0c] ;  /* 0x00018180ff0597ac */ /* 0x000ee80008000800 */
[----:B------:R-:W-:Y:S01]  /*6af0*/  ISETP.GT.U32.AND P1, PT, R4, R0, PT ;  /* 0x000000000400720c */ /* 0x000fe20003f24070 */
[----:B-1----:R-:W-:Y:S02]  /*6b00*/  UIMAD.WIDE.U32 UR6, UR36, UR15, URZ ;  /* 0x0000000f240672a5 */ /* 0x002fe4000f8e00ff */
[----:B------:R-:W-:Y:S02]  /*6b10*/  UIMAD.WIDE.U32 UR8, UR37, UR12, URZ ;  /* 0x0000000c250872a5 */ /* 0x000fe4000f8e00ff */
[----:B------:R-:W-:Y:S02]  /*6b20*/  @!UP1 UISETP.NE.AND UP0, UPT, UR14, 0x1, UPT ;  /* 0x000000010e00988c */ /* 0x000fe4000bf05270 */
[----:B------:R-:W-:Y:S01]  /*6b30*/  ULOP3.LUT UR8, UR44, UR11, URZ, 0x3c, !UPT ;  /* 0x0000000b2c087292 */ /* 0x000fe2000f8e3cff */
[----:B------:R-:W-:Y:S02]  /*6b40*/  @!UP1 UMOV UR6, UR7 ;  /* 0x0000000700069c82 */ /* 0x000fe40008000000 */
[----:B------:R-:W-:Y:S01]  /*6b50*/  @!UP1 UMOV UR4, UR9 ;  /* 0x0000000900049c82 */ /* 0x000fe20008000000 */
[----:B--2---:R-:W-:Y:S02]  /*6b60*/  @!UP1 USHF.R.U32.HI UR6, URZ, UR10, UR6 ;  /* 0x0000000aff069299 */ /* 0x004fe40008011606 */
[-C--:B------:R-:W-:Y:S01]  /*6b70*/  @!P1 IADD3 R0, PT, PT, R0, -R4.reuse, RZ ;  /* 0x8000000400009210 */ /* 0x080fe20007ffe0ff */
[----:B---3--:R-:W-:Y:S01]  /*6b80*/  @!UP1 UISETP.NE.AND UP2, UPT, UR5, 0x1, UPT ;  /* 0x000000010500988c */ /* 0x008fe2000bf45270 */
[----:B------:R-:W-:Y:S01]  /*6b90*/  @!P1 VIADD R7, R7, 0x1 ;  /* 0x0000000107079836 */ /* 0x000fe20000000000 */
[----:B------:R-:W-:Y:S01]  /*6ba0*/  @!UP1 USHF.R.U32.HI UR4, URZ, UR13, UR4 ;  /* 0x0000000dff049299 */ /* 0x000fe20008011604 */
[----:B------:R-:W-:Y:S01]  /*6bb0*/  ISETP.GE.U32.AND P2, PT, R0, R4, PT ;  /* 0x000000040000720c */ /* 0x000fe20003f46070 */
[----:B------:R-:W-:Y:S01]  /*6bc0*/  @!UP1 USEL UR6, UR36, UR6, !UP0 ;  /* 0x0000000624069287 */ /* 0x000fe2000c000000 */
[----:B------:R-:W-:Y:S01]  /*6bd0*/  @P0 SHF.R.U32.HI R0, RZ, 0x10, R45 ;  /* 0x00000010ff000819 */ /* 0x000fe2000001162d */
[----:B------:R-:W-:Y:S02]  /*6be0*/  @!UP1 USEL UR7, UR37, UR4, !UP2 ;  /* 0x0000000425079287 */ /* 0x000fe4000d000000 */
[----:B------:R-:W-:Y:S01]  /*6bf0*/  UISETP.GE.AND UP0, UPT, UR8, URZ, UPT ;  /* 0x000000ff0800728c */ /* 0x000fe2000bf06270 */
[----:B------:R-:W-:Y:S01]  /*6c00*/  @P0 R2UR UR63, R0 ;  /* 0x00000000003f02ca */ /* 0x000fe200000e0000 */
[----:B------:R-:W-:Y:S01]  /*6c10*/  UISETP.NE.AND UP2, UPT, UR11, URZ, UPT ;  /* 0x000000ff0b00728c */ /* 0x000fe2000bf45270 */
[----:B------:R-:W-:Y:S01]  /*6c20*/  LOP3.LUT P0, RZ, R60, 0x1b0, RZ, 0xc0, !PT ;  /* 0x000001b03cff7812 */ /* 0x000fe2000780c0ff */
[----:B------:R-:W-:Y:S02]  /*6c30*/  @!UP1 UIADD3 UR4, UPT, UPT, -UR7, UR6, URZ ;  /* 0x0000000607049290 */ /* 0x000fe4000fffe1ff */
[----:B------:R-:W-:Y:S02]  /*6c40*/  @!UP1 UIADD3 UR6, UPT, UPT, UR7, -UR6, URZ ;  /* 0x8000000607069290 */ /* 0x000fe4000fffe0ff */
[----:B------:R-:W-:Y:S01]  /*6c50*/  UIADD3 UR7, UPT, UPT, -UR43, URZ, URZ ;  /* 0x000000ff2b077290 */ /* 0x000fe2000fffe1ff */
[----:B------:R-:W-:Y:S01]  /*6c60*/  @P2 VIADD R7, R7, 0x1 ;  /* 0x0000000107072836 */ /* 0x000fe20000000000 */
[----:B------:R-:W-:Y:S02]  /*6c70*/  @!UP1 UIMAD UR37, UR4, UR5, UR37 ;  /* 0x00000005042592a4 */ /* 0x000fe4000f8e0225 */
[----:B------:R-:W-:Y:S02]  /*6c80*/  UIMAD UR4, UR53, UR7, UR21 ;  /* 0x00000007350472a4 */ /* 0x000fe4000f8e0215 */
[----:B------:R-:W-:Y:S01]  /*6c90*/  @!UP1 UIMAD UR36, UR6, UR14, UR36 ;  /* 0x0000000e062492a4 */ /* 0x000fe2000f8e0224 */
[----:B------:R-:W-:Y:S01]  /*6ca0*/  R2UR UR45, R7 ;  /* 0x00000000072d72ca */ /* 0x000fe200000e0000 */
[----:B------:R-:W-:Y:S02]  /*6cb0*/  USHF.L.U32 UR52, UR4, 0x7, URZ ;  /* 0x0000000704347899 */ /* 0x000fe400080006ff */
[----:B------:R-:W-:Y:S04]  /*6cc0*/  UIADD3 UR4, UPT, UPT, -UR44, URZ, URZ ;  /* 0x000000ff2c047290 */ /* 0x000fe8000fffe1ff */
[----:B------:R-:W-:Y:S06]  /*6cd0*/  UIMAD UR43, UR16, UR4, UR43 ;  /* 0x00000004102b72a4 */ /* 0x000fec000f8e022b */
[----:B------:R-:W-:Y:S02]  /*6ce0*/  @!UP0 UIADD3 UR45, UPT, UPT, -UR45, URZ, URZ ;  /* 0x000000ff2d2d8290 */ /* 0x000fe4000fffe1ff */
[----:B------:R-:W-:Y:S04]  /*6cf0*/  @!UP2 ULOP3.LUT UR45, URZ, UR11, URZ, 0x33, !UPT ;  /* 0x0000000bff2da292 */ /* 0x000fe8000f8e33ff */
[----:B------:R-:W-:Y:S04]  /*6d00*/  UIADD3 UR5, UPT, UPT, -UR45, URZ, URZ ;  /* 0x000000ff2d057290 */ /* 0x000fe8000fffe1ff */
[----:B------:R-:W-:Y:S01]  /*6d10*/  UIMAD UR44, UR11, UR5, UR44 ;  /* 0x000000050b2c72a4 */ /* 0x000fe2000f8e022c */
[----:B------:R-:W-:Y:S11]  /*6d20*/  @!P0 BRA `(.L_x_82) ;  /* 0x00000000007c8947 */ /* 0x000ff60003800000 */
[----:B------:R-:W1:Y:S01]  /*6d30*/  LDCU.64 UR8, c[0x4][0x80] ;  /* 0x01001000ff0877ac */ /* 0x000e620008000a00 */
[----:B------:R-:W-:Y:S01]  /*6d40*/  MOV R16, 0x0 ;  /* 0x0000000000107802 */ /* 0x000fe20000000f00 */
[----:B------:R-:W-:Y:S02]  /*6d50*/  HFMA2 R12, -RZ, RZ, 0, 5.9604644775390625e-08 ;  /* 0x00000001ff0c7431 */ /* 0x000fe400000001ff */
[----:B------:R-:W-:Y:S01]  /*6d60*/  IMAD.MOV.U32 R8, RZ, RZ, 0x70 ;  /* 0x00000070ff087424 */ /* 0x000fe200078e00ff */
[----:B------:R2:W3:Y:S01]  /*6d70*/  LDC.64 R14, c[0x4][R16] ;  /* 0x01000000100e7b82 */ /* 0x0004e20000000a00 */
[----:B------:R-:W4:Y:S01]  /*6d80*/  LDCU.64 UR6, c[0x4][0x88] ;  /* 0x01001100ff0677ac */ /* 0x000f220008000a00 */
[----:B------:R-:W-:Y:S01]  /*6d90*/  IMAD.MOV.U32 R13, RZ, RZ, RZ ;  /* 0x000000ffff0d7224 */ /* 0x000fe200078e00ff */
[----:B------:R-:W2:Y:S01]  /*6da0*/  LDCU.64 UR4, c[0x4][0x8] ;  /* 0x01000100ff0477ac */ /* 0x000ea20008000a00 */
[----:B-1----:R-:W-:Y:S01]  /*6db0*/  MOV R5, UR9 ;  /* 0x0000000900057c02 */ /* 0x002fe20008000f00 */
[----:B------:R-:W-:Y:S01]  /*6dc0*/  IMAD.U32 R4, RZ, RZ, UR8 ;  /* 0x00000008ff047e24 */ /* 0x000fe2000f8e00ff */
[----:B----4-:R-:W-:Y:S01]  /*6dd0*/  MOV R7, UR7 ;  /* 0x0000000700077c02 */ /* 0x010fe20008000f00 */
[----:B------:R-:W-:Y:S01]  /*6de0*/  IMAD.U32 R6, RZ, RZ, UR6 ;  /* 0x00000006ff067e24 */ /* 0x000fe2000f8e00ff */
[----:B--2---:R-:W-:Y:S01]  /*6df0*/  MOV R11, UR5 ;  /* 0x00000005000b7c02 */ /* 0x004fe20008000f00 */
[----:B------:R-:W-:Y:S02]  /*6e00*/  IMAD.U32 R10, RZ, RZ, UR4 ;  /* 0x00000004ff0a7e24 */ /* 0x000fe4000f8e00ff */
[----:B------:R-:W-:Y:S07]  /*6e10*/  LEPC R20, `(.L_x_83) ;  /* 0x000000001014794e */ /* 0x000fee0000000000 */
[----:B---3-5:R-:W-:Y:S05]  /*6e20*/  CALL.ABS.NOINC R14 ;  /* 0x000000000e007343 */ /* 0x028fea0003c00000 */
.L_x_83:
[----:B------:R-:W1:Y:S01]  /*6e30*/  LDCU.64 UR8, c[0x4][0x80] ;  /* 0x01001000ff0877ac */ /* 0x000e620008000a00 */
[----:B------:R-:W2:Y:S01]  /*6e40*/  LDC.64 R16, c[0x4][R16] ;  /* 0x0100000010107b82 */ /* 0x000ea20000000a00 */
[----:B------:R-:W-:Y:S02]  /*6e50*/  HFMA2 R12, -RZ, RZ, 0, 5.9604644775390625e-08 ;  /* 0x00000001ff0c7431 */ /* 0x000fe400000001ff */
[----:B------:R-:W-:Y:S02]  /*6e60*/  IMAD.MOV.U32 R8, RZ, RZ, 0x70 ;  /* 0x00000070ff087424 */ /* 0x000fe400078e00ff */
[----:B------:R-:W-:Y:S01]  /*6e70*/  IMAD.MOV.U32 R13, RZ, RZ, RZ ;  /* 0x000000ffff0d7224 */ /* 0x000fe200078e00ff */
[----:B------:R-:W3:Y:S01]  /*6e80*/  LDCU.64 UR6, c[0x4][0x88] ;  /* 0x01001100ff0677ac */ /* 0x000ee20008000a00 */
[----:B------:R-:W4:Y:S01]  /*6e90*/  LDCU.64 UR4, c[0x4][0x8] ;  /* 0x01000100ff0477ac */ /* 0x000f220008000a00 */
[----:B-1----:R-:W-:Y:S02]  /*6ea0*/  MOV R4, UR8 ;  /* 0x0000000800047c02 */ /* 0x002fe40008000f00 */
[----:B------:R-:W-:Y:S02]  /*6eb0*/  MOV R5, UR9 ;  /* 0x0000000900057c02 */ /* 0x000fe40008000f00 */
[----:B---3--:R-:W-:Y:S01]  /*6ec0*/  MOV R7, UR7 ;  /* 0x0000000700077c02 */ /* 0x008fe20008000f00 */
[----:B------:R-:W-:Y:S01]  /*6ed0*/  IMAD.U32 R6, RZ, RZ, UR6 ;  /* 0x00000006ff067e24 */ /* 0x000fe2000f8e00ff */
[----:B----4-:R-:W-:Y:S01]  /*6ee0*/  MOV R11, UR5 ;  /* 0x00000005000b7c02 */ /* 0x010fe20008000f00 */
[----:B------:R-:W-:Y:S02]  /*6ef0*/  IMAD.U32 R10, RZ, RZ, UR4 ;  /* 0x00000004ff0a7e24 */ /* 0x000fe4000f8e00ff */
[----:B------:R-:W-:Y:S07]  /*6f00*/  LEPC R20, `(.L_x_82) ;  /* 0x000000001014794e */ /* 0x000fee0000000000 */
[----:B--2---:R-:W-:Y:S05]  /*6f10*/  CALL.ABS.NOINC R16 ;  /* 0x0000000010007343 */ /* 0x004fea0003c00000 */
.L_x_82:
[----:B------:R-:W-:Y:S05]  /*6f20*/  BSYNC.RECONVERGENT B6 ;  /* 0x0000000000067941 */ /* 0x000fea0003800200 */
.L_x_81:
[----:B------:R-:W-:Y:S02]  /*6f30*/  R2UR UR6, R59 ;  /* 0x000000003b0672ca */ /* 0x000fe400000e0000 */
[----:B------:R-:W-:Y:S02]  /*6f40*/  R2UR UR5, R58 ;  /* 0x000000003a0572ca */ /* 0x000fe400000e0000 */
[----:B------:R-:W-:Y:S02]  /*6f50*/  R2UR UR4, R57 ;  /* 0x00000000390472ca */ /* 0x000fe400000e0000 */
[----:B------:R-:W-:Y:S02]  /*6f60*/  ISETP.NE.U32.AND P3, PT, R42, RZ, PT ;  /* 0x000000ff2a00720c */ /* 0x000fe40003f65070 */
[----:B------:R-:W-:Y:S02]  /*6f70*/  ISETP.NE.U32.AND P2, PT, RZ, UR60, PT ;  /* 0x0000003cff007c0c */ /* 0x000fe4000bf45070 */
[----:B------:R-:W-:Y:S02]  /*6f80*/  ISETP.NE.AND.EX P3, PT, R43, RZ, PT, P3 ;  /* 0x000000ff2b00720c */ /* 0x000fe40003f65330 */
[----:B------:R-:W-:Y:S01]  /*6f90*/  ISETP.NE.AND.EX P2, PT, RZ, UR61, PT, P2 ;  /* 0x0000003dff007c0c */ /* 0x000fe2000bf45320 */
[----:B------:R-:W-:Y:S02]  /*6fa0*/  UISETP.NE.AND UP2, UPT, UR6, URZ, UPT ;  /* 0x000000ff0600728c */ /* 0x000fe4000bf45270 */
[----:B------:R-:W-:Y:S04]  /*6fb0*/  UISETP.NE.U32.AND UP0, UPT, UR5, URZ, UPT ;  /* 0x000000ff0500728c */ /* 0x000fe8000bf05070 */
[----:B------:R-:W-:Y:S01]  /*6fc0*/  UISETP.NE.AND.EX UP1, UPT, UR4, URZ, UPT, UP0 ;  /* 0x000000ff0400728c */ /* 0x000fe2000bf25300 */
[----:B------:R-:W-:Y:S01]  /*6fd0*/  PLOP3.LUT P4, PT, PT, PT, UP2, 0x80, 0x8 ;  /* 0x000000000008781c */ /* 0x000fe20003f8f028 */
[----:B------:R-:W-:Y:S03]  /*6fe0*/  UPLOP3.LUT UP0, UPT, UPT, UPT, UPT, 0x40, 0x4 ;  /* 0x000000000004789c */ /* 0x000fe60003f0e870 */
[----:B------:R-:W-:Y:S01]  /*6ff0*/  P2R R64, PR, RZ, 0x10 ;  /* 0x00000010ff407803 */ /* 0x000fe20000000000 */
[----:B------:R-:W-:Y:S06]  /*7000*/  @UP2 UPLOP3.LUT UP0, UPT, UPT, UPT, UP1, 0x80, 0x8 ;  /* 0x000000000008289c */ /* 0x000fec0003f0f010 */
[----:B------:R-:W-:Y:S01]  /*7010*/  PLOP3.LUT P0, PT, PT, PT, UP0, 0x80, 0x8 ;  /* 0x000000000008781c */ /* 0x000fe20003f0f008 */
[----:B------:R-:W-:Y:S01]  /*7020*/  @!UPT UIADD3 URZ, UPT, UPT, URZ, URZ, URZ ;  /* 0x000000fffffff290 */ /* 0x000fe2000fffe0ff */
[----:B------:R-:W-:Y:S11]  /*7030*/  BRA.U !UP1, `(.L_x_84) ;  /* 0x0000000109407547 */ /* 0x000ff6000b800000 */
[----:B------:R-:W-:Y:S01]  /*7040*/  UISETP.NE.U32.AND UP0, UPT, UR60, URZ, UPT ;  /* 0x000000ff3c00728c */ /* 0x000fe2000bf05070 */
[----:B------:R-:W-:Y:S01]  /*7050*/  R2UR UR6, R58 ;  /* 0x000000003a0672ca */ /* 0x000fe200000e0000 */
[----:B------:R-:W1:Y:S01]  /*7060*/  LDCU.64 UR8, c[0x0][0x358] ;  /* 0x00006b00ff0877ac */ /* 0x000e620008000a00 */
[----:B------:R-:W-:Y:S02]  /*7070*/  HFMA2 R55, -RZ, RZ, 0, 5.9604644775390625e-08 ;  /* 0x00000001ff377431 */ /* 0x000fe400000001ff */
[----:B------:R-:W-:Y:S01]  /*7080*/  IMAD.MOV.U32 R0, RZ, RZ, 0x1 ;  /* 0x00000001ff007424 */ /* 0x000fe200078e00ff */
[----:B------:R-:W-:Y:S06]  /*7090*/  UISETP.NE.AND.EX UP0, UPT, UR61, URZ, UPT, UP0 ;  /* 0x000000ff3d00728c */ /* 0x000fec000bf05300 */
[----:B------:R-:W-:Y:S05]  /*70a0*/  PLOP3.LUT P1, PT, PT, PT, UP0, 0x80, 0x8 ;  /* 0x000000000008781c */ /* 0x000fea0003f2f008 */
[----:B------:R-:W2:Y:S01]  /*70b0*/  @UP0 LDCU.64 UR4, c[0x0][0x988] ;  /* 0x00013100ff0407ac */ /* 0x000ea20008000a00 */
[----:B------:R-:W-:Y:S07]  /*70c0*/  @UP0 UIMAD UR6, UR50, UR6, URZ ;  /* 0x00000006320602a4 */ /* 0x000fee000f8e02ff */
[----:B------:R-:W-:Y:S01]  /*70d0*/  @!P1 PRMT R55, R0, 0x7610, R55 ;  /* 0x0000761000379816 */ /* 0x000fe20000000037 */
[----:B--2---:R-:W-:Y:S06]  /*70e0*/  @UP0 UIMAD.WIDE UR4, UR6, 0x4, UR4 ;  /* 0x00000004060408a5 */ /* 0x004fec000f8e0204 */
[----:B------:R-:W-:Y:S02]  /*70f0*/  IMAD.U32 R4, RZ, RZ, UR4 ;  /* 0x00000004ff047e24 */ /* 0x000fe4000f8e00ff */
[----:B------:R-:W-:Y:S03]  /*7100*/  IMAD.U32 R5, RZ, RZ, UR5 ;  /* 0x00000005ff057e24 */ /* 0x000fe6000f8e00ff */
[----:B------:R-:W2:Y:S02]  /*7110*/  @!UP0 LDCU UR4, c[0x0][0x980] ;  /* 0x00013000ff0487ac */ /* 0x000ea40008000800 */
[----:B-1---5:R1:W5:Y:S02]  /*7120*/  @P1 LDG.E R27, desc[UR8][R4.64] ;  /* 0x00000008041b1981 */ /* 0x022364000c1e1900 */
[----:B-12---:R-:W-:Y:S02]  /*7130*/  @!P1 MOV R27, UR4 ;  /* 0x00000004001b9c02 */ /* 0x006fe40008000f00 */
.L_x_84:
[----:B------:R-:W-:Y:S05]  /*7140*/  @!P3 BRA `(.L_x_85) ;  /* 0x000000000024b947 */ /* 0x000fea0003800000 */
[----:B------:R-:W-:Y:S01]  /*7150*/  ISETP.NE.U32.AND P1, PT, R40, RZ, PT ;  /* 0x000000ff2800720c */ /* 0x000fe20003f25070 */
[----:B------:R-:W1:Y:S03]  /*7160*/  LDCU.64 UR4, c[0x0][0x358] ;  /* 0x00006b00ff0477ac */ /* 0x000e660008000a00 */
[----:B------:R-:W-:Y:S11]  /*7170*/  ISETP.NE.AND.EX P1, PT, R41, RZ, PT, P1 ;  /* 0x000000ff2900720c */ /* 0x000ff60003f25310 */
[----:B------:R-:W-:Y:S02]  /*7180*/  @!UPT UIADD3 URZ, UPT, UPT, URZ, URZ, URZ ;  /* 0x000000fffffff290 */ /* 0x000fe4000fffe0ff */
[----:B------:R-:W2:Y:S01]  /*7190*/  @P1 LDC.64 R4, c[0x0][0x9a8] ;  /* 0x00026a00ff041b82 */ /* 0x000ea20000000a00 */
[----:B------:R-:W-:Y:S04]  /*71a0*/  @P1 IMAD R0, R42, UR50, RZ ;  /* 0x000000322a001c24 */ /* 0x000fe8000f8e02ff */
[----:B--2---:R-:W-:Y:S05]  /*71b0*/  @P1 IMAD.WIDE R4, R0, 0x4, R4 ;  /* 0x0000000400041825 */ /* 0x004fea00078e0204 */
[----:B-1---5:R1:W5:Y:S02]  /*71c0*/  @P1 LDG.E R24, desc[UR4][R4.64] ;  /* 0x0000000404181981 */ /* 0x022364000c1e1900 */
[----:B-1----:R-:W2:Y:S02]  /*71d0*/  @!P1 LDC R24, c[0x0][0x9a0] ;  /* 0x00026800ff189b82 */ /* 0x002ea40000000800 */
.L_x_85:
[----:B-----5:R-:W-:Y:S01]  /*71e0*/  FSETP.NEU.AND P1, PT, R27, RZ, PT ;  /* 0x000000ff1b00720b */ /* 0x020fe20003f2d000 */
[----:B------:R-:W-:Y:S01]  /*71f0*/  IMAD.SHL.U32 R69, R53, 0x2, RZ ;  /* 0x0000000235457824 */ /* 0x000fe200078e00ff */
[----:B------:R-:W-:Y:S01]  /*7200*/  SEL R3, RZ, 0xffffffff, P2 ;  /* 0xffffffffff037807 */ /* 0x000fe20001000000 */
[----:B------:R-:W-:Y:S01]  /*7210*/  BSSY B1, `(.L_x_86) ;  /* 0x000002c000017945 */ /* 0x000fe20003800000 */
[----:B------:R-:W-:Y:S01]  /*7220*/  @P4 LOP3.LUT P2, RZ, R55, 0xff, RZ, 0xc0, !PT ;  /* 0x000000ff37ff4812 */ /* 0x000fe2000784c0ff */
[----:B------:R-:W-:Y:S01]  /*7230*/  VIADD R66, R69, UR49 ;  /* 0x0000003145427c36 */ /* 0x000fe20008000000 */
[----:B------:R-:W-:Y:S01]  /*7240*/  @P4 SEL R63, RZ, 0xffffffff, P1 ;  /* 0xffffffffff3f4807 */ /* 0x000fe20000800000 */
[----:B------:R-:W-:Y:S01]  /*7250*/  IMAD.MOV.U32 R70, RZ, RZ, 0x1 ;  /* 0x00000001ff467424 */ /* 0x000fe200078e00ff */
[----:B------:R-:W-:Y:S01]  /*7260*/  LOP3.LUT R52, R52, 0x1, RZ, 0x3c, !PT ;  /* 0x0000000134347812 */ /* 0x000fe200078e3cff */
[----:B------:R-:W-:Y:S01]  /*7270*/  IMAD.IADD R25, R23, 0x1, R2 ;  /* 0x0000000117197824 */ /* 0x000fe200078e0202 */
[----:B------:R-:W-:Y:S01]  /*7280*/  @P0 SEL R63, R3, R63, !P2 ;  /* 0x0000003f033f0207 */ /* 0x000fe20005000000 */
[----:B------:R-:W-:Y:S01]  /*7290*/  IMAD.MOV.U32 R68, RZ, RZ, RZ ;  /* 0x000000ffff447224 */ /* 0x000fe200078e00ff */
[----:B------:R-:W-:Y:S02]  /*72a0*/  LEA R67, R22, UR49, 0x3 ;  /* 0x0000003116437c11 */ /* 0x000fe4000f8e18ff */
[----:B------:R-:W-:Y:S02]  /*72b0*/  CS2R R38, SRZ ;  /* 0x0000000000267805 */ /* 0x000fe4000001ff00 */
[----:B------:R-:W-:Y:S02]  /*72c0*/  @P4 LOP3.LUT R63, R63, 0x1, RZ, 0xc0, !PT ;  /* 0x000000013f3f4812 */ /* 0x000fe400078ec0ff */
[----:B------:R-:W-:Y:S02]  /*72d0*/  CS2R R36, SRZ ;  /* 0x0000000000247805 */ /* 0x000fe4000001ff00 */
[----:B------:R-:W-:Y:S02]  /*72e0*/  PLOP3.LUT P0, PT, PT, PT, UP1, 0x80, 0x8 ;  /* 0x000000000008781c */ /* 0x000fe40003f0f018 */
[----:B------:R-:W-:Y:S02]  /*72f0*/  CS2R R30, SRZ ;  /* 0x00000000001e7805 */ /* 0x000fe4000001ff00 */
[----:B------:R-:W-:Y:S02]  /*7300*/  ISETP.NE.U32.OR P5, PT, R63, 0x1, !P4 ;  /* 0x000000013f00780c */ /* 0x000fe400067a5470 */
[----:B------:R-:W-:Y:S02]  /*7310*/  CS2R R28, SRZ ;  /* 0x00000000001c7805 */ /* 0x000fe4000001ff00 */
[----:B------:R-:W-:Y:S01]  /*7320*/  LOP3.LUT P2, R62, R55, 0xff, RZ, 0xc0, !PT ;  /* 0x000000ff373e7812 */ /* 0x000fe2000784c0ff */
[----:B------:R-:W-:Y:S01]  /*7330*/  IMAD.IADD R65, R61, 0x1, R66 ;  /* 0x000000013d417824 */ /* 0x000fe200078e0242 */
[----:B------:R-:W-:Y:S04]  /*7340*/  SEL R71, RZ, 0xffffffff, P1 ;  /* 0xffffffffff477807 */ /* 0x000fe80000800000 */
[----:B------:R-:W-:Y:S03]  /*7350*/  @P0 SEL R71, R3, R71, !P2 ;  /* 0x0000004703470207 */ /* 0x000fe60005000000 */
[----:B------:R-:W-:Y:S02]  /*7360*/  @P5 SHF.L.U32 R0, R52, 0x1f, RZ ;  /* 0x0000001f34005819 */ /* 0x000fe400000006ff */
[----:B------:R-:W-:Y:S02]  /*7370*/  LOP3.LUT R71, R71, 0x1, RZ, 0xc0, !PT ;  /* 0x0000000147477812 */ /* 0x000fe400078ec0ff */
[----:B------:R1:W3:Y:S02]  /*7380*/  @P5 SYNCS.PHASECHK.TRANS64.TRYWAIT P4, [UR49+0x80], R0 ;  /* 0x00008000ff0055a7 */ /* 0x0002e40008081131 */
[----:B-1----:R-:W-:Y:S04]  /*7390*/  SHF.L.U32 R0, R51, 0x1f, RZ ;  /* 0x0000001f33007819 */ /* 0x002fe800000006ff */
[----:B------:R1:W4:Y:S01]  /*73a0*/  SYNCS.PHASECHK.TRANS64.TRYWAIT P3, [R67+URZ+0xe0], R0 ;  /* 0x0000e000430075a7 */ /* 0x00032200080611ff */
[----:B---3--:R-:W-:Y:S01]  /*73b0*/  @P5 SEL R70, RZ, 0x1, !P4 ;  /* 0x00000001ff465807 */ /* 0x008fe20006000000 */
[----:B-1----:R-:W-:Y:S06]  /*73c0*/  @!P5 BRA `(.L_x_87) ;  /* 0x000000000040d947 */ /* 0x002fec0003800000 */
[----:B------:R-:W-:Y:S01]  /*73d0*/  ISETP.NE.AND P1, PT, R70, RZ, PT ;  /* 0x000000ff4600720c */ /* 0x000fe20003f25270 */
[----:B------:R-:W-:Y:S01]  /*73e0*/  BSSY B0, `(.L_x_88) ;  /* 0x000000a000007945 */ /* 0x000fe20003800000 */
[----:B------:R-:W-:Y:S01]  /*73f0*/  ISETP.NE.U32.AND P0, PT, R71, 0x1, PT ;  /* 0x000000014700780c */ /* 0x000fe20003f05070 */
[----:B------:R-:W-:Y:S01]  /*7400*/  IMAD.MOV.U32 R38, RZ, RZ, RZ ;  /* 0x000000ffff267224 */ /* 0x000fe200078e00ff */
[----:B------:R-:W-:Y:S02]  /*7410*/  CS2R R30, SRZ ;  /* 0x00000000001e7805 */ /* 0x000fe4000001ff00 */
[----:B------:R-:W-:Y:S02]  /*7420*/  CS2R R28, SRZ ;  /* 0x00000000001c7805 */ /* 0x000fe4000001ff00 */
[----:B------:R-:W-:Y:S05]  /*7430*/  CS2R R36, SRZ ;  /* 0x0000000000247805 */ /* 0x000fea000001ff00 */
[----:B------:R-:W-:Y:S05]  /*7440*/  @P1 BRA `(.L_x_89) ;  /* 0x00000000000c1947 */ /* 0x000fea0003800000 */
[----:B------:R-:W-:Y:S04]  /*7450*/  SHF.L.U32 R3, R52, 0x1f, RZ ;  /* 0x0000001f34037819 */ /* 0x000fe800000006ff */
[----:B------:R-:W1:Y:S02]  /*7460*/  SYNCS.PHASECHK.TRANS64.TRYWAIT P1, [UR49+0x80], R3 ;  /* 0x00008003ff0075a7 */ /* 0x000e640008021131 */
[----:B-1----:R-:W-:Y:S05]  /*7470*/  @!P1 BRA `(.L_x_90) ;  /* 0x0000002c00909947 */ /* 0x002fea0003800000 */
.L_x_89:
[----:B------:R-:W-:Y:S05]  /*7480*/  BSYNC B0 ;  /* 0x0000000000007941 */ /* 0x000fea0003800000 */
.L_x_88:
[----:B------:R-:W-:Y:S05]  /*7490*/  @P0 WARPSYNC.ALL ;  /* 0x0000000000000948 */ /* 0x000fea0003800000 */
[----:B------:R3:W1:Y:S01]  /*74a0*/  @P0 LDSM.16.M88.4 R28, [R69+UR49+0x200] ;  /* 0x00020031451c083b */ /* 0x0006620008000200 */
[----:B------:R-:W-:Y:S03]  /*74b0*/  HFMA2 R68, -RZ, RZ, 0, 5.9604644775390625e-08 ;  /* 0x00000001ff447431 */ /* 0x000fe600000001ff */
[----:B------:R3:W1:Y:S02]  /*74c0*/  @P0 LDSM.16.M88.4 R36, [R65+0x200] ;  /* 0x000200004124083b */ /* 0x0006640000000200 */
.L_x_87:
[----:B------:R-:W-:Y:S05]  /*74d0*/  BSYNC B1 ;  /* 0x0000000000017941 */ /* 0x000fea0003800000 */
.L_x_86:
[----:B-1----:R-:W-:Y:S04]  /*74e0*/  SHF.R.U32.HI R2, RZ, 0x15, R25 ;  /* 0x00000015ff027819 */ /* 0x002fe80000011619 */
[----:B------:R-:W-:Y:S01]  /*74f0*/  LOP3.LUT P0, RZ, R2, 0x3, R56, 0x48, !PT ;  /* 0x0000000302ff7812 */ /* 0x000fe20007804838 */
[----:B------:R-:W-:Y:S01]  /*7500*/  @!UPT UIADD3 URZ, UPT, UPT, URZ, URZ, URZ ;  /* 0x000000fffffff290 */ /* 0x000fe2000fffe0ff */
[----:B----4-:R-:W-:Y:S11]  /*7510*/  @P3 BRA `(.L_x_91) ;  /* 0x0000000000083947 */ /* 0x010ff60003800000 */
[----:B------:R-:W1:Y:S02]  /*7520*/  SYNCS.PHASECHK.TRANS64.TRYWAIT P1, [R67+URZ+0xe0], R0 ;  /* 0x0000e000430075a7 */ /* 0x000e6400080211ff */
[----:B-1----:R-:W-:Y:S05]  /*7530*/  @!P1 BRA `(.L_x_92) ;  /* 0x0000002c00789947 */ /* 0x002fea0003800000 */
.L_x_91:
[----:B------:R-:W-:Y:S05]  /*7540*/  @!P0 BRA `(.L_x_93) ;  /* 0x0000000000408947 */ /* 0x000fea0003800000 */
[----:B------:R-:W4:Y:S01]  /*7550*/  LDCU.64 UR8, c[0x4][0x70] ;  /* 0x01000e00ff0877ac */ /* 0x000f220008000a00 */
[----:B------:R-:W-:Y:S01]  /*7560*/  MOV R3, 0x0 ;  /* 0x0000000000037802 */ /* 0x000fe20000000f00 */
[----:B------:R-:W-:Y:S02]  /*7570*/  HFMA2 R12, -RZ, RZ, 0, 5.9604644775390625e-08 ;  /* 0x00000001ff0c7431 */ /* 0x000fe400000001ff */
[----:B------:R-:W-:Y:S02]  /*7580*/  IMAD.MOV.U32 R8, RZ, RZ, 0x192 ;  /* 0x00000192ff087424 */ /* 0x000fe400078e00ff */
[----:B------:R-:W-:Y:S01]  /*7590*/  IMAD.MOV.U32 R13, RZ, RZ, RZ ;  /* 0x000000ffff0d7224 */ /* 0x000fe200078e00ff */
[----:B------:R-:W5:Y:S01]  /*75a0*/  LDCU.64 UR6, c[0x4][0x78] ;  /* 0x01000f00ff0677ac */ /* 0x000f620008000a00 */
[----:B------:R-:W1:Y:S01]  /*75b0*/  LDC.64 R2, c[0x4][R3] ;  /* 0x0100000003027b82 */ /* 0x000e620000000a00 */
[----:B------:R-:W2:Y:S01]  /*75c0*/  LDCU.64 UR4, c[0x4][0x10] ;  /* 0x01000200ff0477ac */ /* 0x000ea20008000a00 */
[----:B----4-:R-:W-:Y:S01]  /*75d0*/  MOV R5, UR9 ;  /* 0x0000000900057c02 */ /* 0x010fe20008000f00 */
[----:B------:R-:W-:Y:S01]  /*75e0*/  IMAD.U32 R4, RZ, RZ, UR8 ;  /* 0x00000008ff047e24 */ /* 0x000fe2000f8e00ff */
[----:B-----5:R-:W-:Y:S01]  /*75f0*/  MOV R7, UR7 ;  /* 0x0000000700077c02 */ /* 0x020fe20008000f00 */
[----:B------:R-:W-:Y:S01]  /*7600*/  IMAD.U32 R6, RZ, RZ, UR6 ;  /* 0x00000006ff067e24 */ /* 0x000fe2000f8e00ff */
[----:B--2---:R-:W-:Y:S01]  /*7610*/  MOV R11, UR5 ;  /* 0x00000005000b7c02 */ /* 0x004fe20008000f00 */
[----:B------:R-:W-:Y:S02]  /*7620*/  IMAD.U32 R10, RZ, RZ, UR4 ;  /* 0x00000004ff0a7e24 */ /* 0x000fe4000f8e00ff */
[----:B------:R-:W-:Y:S07]  /*7630*/  LEPC R20, `(.L_x_93) ;  /* 0x000000001014794e */ /* 0x000fee0000000000 */
[----:B-1-3--:R-:W-:Y:S05]  /*7640*/  CALL.ABS.NOINC R2 ;  /* 0x0000000002007343 */ /* 0x00afea0003c00000 */
.L_x_93:
[----:B------:R-:W-:Y:S05]  /*7650*/  WARPSYNC.ALL ;  /* 0x0000000000007948 */ /* 0x000fea0003800000 */
[----:B------:R-:W-:Y:S01]  /*7660*/  R2UR UR4, R25 ;  /* 0x00000000190472ca */ /* 0x000fe200000e0000 */
[--C-:B------:R-:W-:Y:S01]  /*7670*/  HADD2.F32 R20, -RZ, R28.reuse.H0_H0 ;  /* 0x2000001cff147230 */ /* 0x100fe20000004100 */
[----:B------:R-:W-:Y:S01]  /*7680*/  ISETP.NE.AND P1, PT, R54, RZ, PT ;  /* 0x000000ff3600720c */ /* 0x000fe20003f25270 */
[----:B------:R-:W-:Y:S01]  /*7690*/  HADD2.F32 R21, -RZ, R28.H1_H1 ;  /* 0x3000001cff157230 */ /* 0x000fe20000004100 */
[----:B------:R-:W-:Y:S01]  /*76a0*/  ISETP.NE.AND P6, PT, R64, RZ, PT ;  /* 0x000000ff4000720c */ /* 0x000fe20003fc5270 */
[--C-:B------:R-:W-:Y:S01]  /*76b0*/  HADD2.F32 R26, -RZ, R29.reuse.H0_H0 ;  /* 0x2000001dff1a7230 */ /* 0x100fe20000004100 */
[----:B------:R-:W-:Y:S02]  /*76c0*/  BSSY.RECONVERGENT B0, `(.L_x_94) ;  /* 0x000004c000007945 */ /* 0x000fe40003800200 */
[----:B------:R-:W-:Y:S05]  /*76d0*/  ISETP.NE.U32.OR P0, PT, R63, 0x1, !P6 ;  /* 0x000000013f00780c */ /* 0x000fea0007705470 */
[----:B------:R-:W1:Y:S02]  /*76e0*/  LDTM.16dp256bit.x4 R4, tmem[UR4] ;  /* 0x00000004000479ee */ /* 0x000e640008120000 */
[C---:B-12---:R-:W-:Y:S01]  /*76f0*/  FMUL R0, R24.reuse, R4 ;  /* 0x0000000418007220 */ /* 0x046fe20000400000 */
[C---:B------:R-:W-:Y:S01]  /*7700*/  FMUL R4, R24.reuse, R8 ;  /* 0x0000000818047220 */ /* 0x040fe20000400000 */
[C---:B------:R-:W-:Y:S01]  /*7710*/  FMUL R8, R24.reuse, R12 ;  /* 0x0000000c18087220 */ /* 0x040fe20000400000 */
[C---:B------:R-:W-:Y:S01]  /*7720*/  FMUL R2, R24.reuse, R5 ;  /* 0x0000000518027220 */ /* 0x040fe20000400000 */
[C---:B------:R-:W-:Y:S01]  /*7730*/  FFMA R0, R27.reuse, R20, R0 ;  /* 0x000000141b007223 */ /* 0x040fe20000000000 */
[C---:B------:R-:W-:Y:S01]  /*7740*/  FMUL R12, R24.reuse, R16 ;  /* 0x00000010180c7220 */ /* 0x040fe20000400000 */
[C---:B------:R-:W-:Y:S01]  /*7750*/  FMUL R3, R24.reuse, R6 ;  /* 0x0000000618037220 */ /* 0x040fe20000400000 */
[----:B------:R-:W-:Y:S02]  /*7760*/  HADD2.F32 R16, -RZ, R29.H1_H1 ;  /* 0x3000001dff107230 */ /* 0x000fe40000004100 */
[C---:B------:R-:W-:Y:S01]  /*7770*/  FFMA R2, R27.reuse, R21, R2 ;  /* 0x000000151b027223 */ /* 0x040fe20000000002 */
[C---:B------:R-:W-:Y:S01]  /*7780*/  FMUL R7, R24.reuse, R7 ;  /* 0x0000000718077220 */ /* 0x040fe20000400000 */
[C---:B------:R-:W-:Y:S01]  /*7790*/  FMUL R5, R24.reuse, R9 ;  /* 0x0000000918057220 */ /* 0x040fe20000400000 */
[C---:B------:R-:W-:Y:S01]  /*77a0*/  FFMA R3, R27.reuse, R26, R3 ;  /* 0x0000001a1b037223 */ /* 0x040fe20000000003 */
[C---:B------:R-:W-:Y:S01]  /*77b0*/  FMUL R9, R24.reuse, R13 ;  /* 0x0000000d18097220 */ /* 0x040fe20000400000 */
[----:B------:R-:W-:Y:S01]  /*77c0*/  FFMA R7, R27, R16, R7 ;  /* 0x000000101b077223 */ /* 0x000fe20000000007 */
[--C-:B------:R-:W-:Y:S02]  /*77d0*/  HADD2.F32 R16, -RZ, R30.reuse.H1_H1 ;  /* 0x3000001eff107230 */ /* 0x100fe40000004100 */
[C---:B------:R-:W-:Y:S01]  /*77e0*/  FMUL R6, R24.reuse, R10 ;  /* 0x0000000a18067220 */ /* 0x040fe20000400000 */
[C---:B------:R-:W-:Y:S01]  /*77f0*/  FMUL R13, R24.reuse, R17 ;  /* 0x00000011180d7220 */ /* 0x040fe20000400000 */
[----:B------:R-:W-:Y:S02]  /*7800*/  HADD2.F32 R17, -RZ, R30.H0_H0 ;  /* 0x2000001eff117230 */ /* 0x000fe40000004100 */
[C---:B------:R-:W-:Y:S01]  /*7810*/  FMUL R10, R24.reuse, R14 ;  /* 0x0000000e180a7220 */ /* 0x040fe20000400000 */
[----:B------:R-:W-:Y:S01]  /*7820*/  FMUL R14, R24, R18 ;  /* 0x00000012180e7220 */ /* 0x000fe20000400000 */
[----:B------:R-:W-:Y:S01]  /*7830*/  F2FP.F16.F32.PACK_AB R32, R2, R0 ;  /* 0x000000000220723e */ /* 0x000fe200000000ff */
[--C-:B------:R-:W-:Y:S01]  /*7840*/  HADD2.F32 R18, -RZ, R31.reuse.H0_H0 ;  /* 0x2000001fff127230 */ /* 0x100fe20000004100 */
[----:B------:R-:W-:Y:S01]  /*7850*/  F2FP.F16.F32.PACK_AB R33, R7, R3 ;  /* 0x000000030721723e */ /* 0x000fe200000000ff */
[----:B------:R-:W-:Y:S02]  /*7860*/  HADD2.F32 R0, -RZ, R31.H1_H1 ;  /* 0x3000001fff007230 */ /* 0x000fe40000004100 */
[C---:B------:R-:W-:Y:S01]  /*7870*/  FMUL R11, R24.reuse, R11 ;  /* 0x0000000b180b7220 */ /* 0x040fe20000400000 */
[--C-:B------:R-:W-:Y:S02]  /*7880*/  HADD2.F32 R2, -RZ, R36.reuse.H0_H0 ;  /* 0x20000024ff027230 */ /* 0x100fe40000004100 */
[C---:B------:R-:W-:Y:S01]  /*7890*/  FFMA R4, R27.reuse, R17, R4 ;  /* 0x000000111b047223 */ /* 0x040fe20000000004 */
[----:B------:R-:W-:Y:S02]  /*78a0*/  HADD2.F32 R3, -RZ, R36.H1_H1 ;  /* 0x30000024ff037230 */ /* 0x000fe40000004100 */
[C---:B------:R-:W-:Y:S01]  /*78b0*/  FFMA R5, R27.reuse, R16, R5 ;  /* 0x000000101b057223 */ /* 0x040fe20000000005 */
[C---:B------:R-:W-:Y:S01]  /*78c0*/  FFMA R6, R27.reuse, R18, R6 ;  /* 0x000000121b067223 */ /* 0x040fe20000000006 */
[C---:B------:R-:W-:Y:S01]  /*78d0*/  FFMA R11, R27.reuse, R0, R11 ;  /* 0x000000001b0b7223 */ /* 0x040fe2000000000b */
[--C-:B------:R-:W-:Y:S02]  /*78e0*/  HADD2.F32 R7, -RZ, R37.reuse.H0_H0 ;  /* 0x20000025ff077230 */ /* 0x100fe40000004100 */
[C---:B------:R-:W-:Y:S01]  /*78f0*/  FFMA R8, R27.reuse, R2, R8 ;  /* 0x000000021b087223 */ /* 0x040fe20000000008 */
[----:B------:R-:W-:Y:S02]  /*7900*/  HADD2.F32 R0, -RZ, R37.H1_H1 ;  /* 0x30000025ff007230 */ /* 0x000fe40000004100 */
[----:B------:R-:W-:Y:S01]  /*7910*/  FFMA R9, R27, R3, R9 ;  /* 0x000000031b097223 */ /* 0x000fe20000000009 */
[C---:B------:R-:W-:Y:S01]  /*7920*/  FMUL R15, R24.reuse, R15 ;  /* 0x0000000f180f7220 */ /* 0x040fe20000400000 */
[--C-:B------:R-:W-:Y:S01]  /*7930*/  HADD2.F32 R2, -RZ, R38.reuse.H0_H0 ;  /* 0x20000026ff027230 */ /* 0x100fe20000004100 */
[----:B------:R-:W-:Y:S01]  /*7940*/  F2FP.F16.F32.PACK_AB R34, R5, R4 ;  /* 0x000000040522723e */ /* 0x000fe200000000ff */
[----:B------:R-:W-:Y:S02]  /*7950*/  HADD2.F32 R3, -RZ, R38.H1_H1 ;  /* 0x30000026ff037230 */ /* 0x000fe40000004100 */
[C---:B------:R-:W-:Y:S01]  /*7960*/  FFMA R10, R27.reuse, R7, R10 ;  /* 0x000000071b0a7223 */ /* 0x040fe2000000000a */
[--C-:B------:R-:W-:Y:S02]  /*7970*/  HADD2.F32 R4, -RZ, R39.reuse.H0_H0 ;  /* 0x20000027ff047230 */ /* 0x100fe40000004100 */
[C---:B------:R-:W-:Y:S01]  /*7980*/  FFMA R15, R27.reuse, R0, R15 ;  /* 0x000000001b0f7223 */ /* 0x040fe2000000000f */
[----:B------:R-:W-:Y:S02]  /*7990*/  HADD2.F32 R5, -RZ, R39.H1_H1 ;  /* 0x30000027ff057230 */ /* 0x000fe40000004100 */
[----:B------:R-:W-:Y:S01]  /*79a0*/  FMUL R19, R24, R19 ;  /* 0x0000001318137220 */ /* 0x000fe20000400000 */
[C---:B------:R-:W-:Y:S01]  /*79b0*/  FFMA R12, R27.reuse, R2, R12 ;  /* 0x000000021b0c7223 */ /* 0x040fe2000000000c */
[C---:B------:R-:W-:Y:S01]  /*79c0*/  FFMA R13, R27.reuse, R3, R13 ;  /* 0x000000031b0d7223 */ /* 0x040fe2000000000d */
[C---:B------:R-:W-:Y:S01]  /*79d0*/  FFMA R14, R27.reuse, R4, R14 ;  /* 0x000000041b0e7223 */ /* 0x040fe2000000000e */
[----:B------:R-:W-:Y:S01]  /*79e0*/  FFMA R19, R27, R5, R19 ;  /* 0x000000051b137223 */ /* 0x000fe20000000013 */
[----:B------:R-:W-:Y:S02]  /*79f0*/  F2FP.F16.F32.PACK_AB R35, R11, R6 ;  /* 0x000000060b23723e */ /* 0x000fe400000000ff */
[----:B------:R-:W-:Y:S02]  /*7a00*/  F2FP.F16.F32.PACK_AB R8, R9, R8 ;  /* 0x000000080908723e */ /* 0x000fe400000000ff */
[----:B------:R-:W-:Y:S01]  /*7a10*/  F2FP.F16.F32.PACK_AB R9, R15, R10 ;  /* 0x0000000a0f09723e */ /* 0x000fe200000000ff */
[----:B------:R1:W-:Y:S01]  /*7a20*/  STSM.16.M88.4 [R66+0x200], R32 ;  /* 0x0002002042007844 */ /* 0x0003e20000000200 */
[----:B------:R-:W-:Y:S02]  /*7a30*/  F2FP.F16.F32.PACK_AB R10, R13, R12 ;  /* 0x0000000c0d0a723e */ /* 0x000fe400000000ff */
[----:B------:R-:W-:Y:S05]  /*7a40*/  F2FP.F16.F32.PACK_AB R11, R19, R14 ;  /* 0x0000000e130b723e */ /* 0x000fea00000000ff */
[----:B------:R1:W-:Y:S01]  /*7a50*/  STSM.16.M88.4 [R65+0x200], R8 ;  /* 0x0002000841007844 */ /* 0x0003e20000000200 */
[----:B------:R-:W-:Y:S01]  /*7a60*/  @!PT LDS RZ, [RZ] ;  /* 0x00000000fffff984 */ /* 0x000fe20000000800 */
[----:B------:R-:W-:Y:S01]  /*7a70*/  @!PT LDS RZ, [RZ] ;  /* 0x00000000fffff984 */ /* 0x000fe20000000800 */
[----:B------:R-:W-:Y:S01]  /*7a80*/  @!PT LDS RZ, [RZ] ;  /* 0x00000000fffff984 */ /* 0x000fe20000000800 */
[----:B------:R-:W-:Y:S01]  /*7a90*/  @!PT LDS RZ, [RZ] ;  /* 0x00000000fffff984 */ /* 0x000fe20000000800 */
[----:B------:R2:W-:Y:S07]  /*7aa0*/  MEMBAR.ALL.CTA ;  /* 0x0000000000007992 */ /* 0x0005ee0000008000 */
[----:B--2---:R-:W2:Y:S02]  /*7ab0*/  FENCE.VIEW.ASYNC.S ;  /* 0x00000000000073c6 */ /* 0x004ea40000000000 */
[----:B--2---:R-:W-:Y:S06]  /*7ac0*/  BAR.SYNC.DEFER_BLOCKING 0x1, 0x80 ;  /* 0x0042000000007b1d */ /* 0x004fec0000010000 */
[----:B------:R-:W-:Y:S05]  /*7ad0*/  @P1 BRA `(.L_x_95) ;  /* 0x0000000000281947 */ /* 0x000fea0003800000 */
[----:B------:R-:W2:Y:S01]  /*7ae0*/  LDCU.64 UR6, c[0x0][0x348] ;  /* 0x00006900ff0677ac */ /* 0x000ea20008000a00 */
[----:B------:R-:W-:Y:S01]  /*7af0*/  UIADD3 UR4, UPT, UPT, UR49, 0x200, URZ ;  /* 0x0000020031047890 */ /* 0x000fe2000fffe0ff */
[----:B------:R-:W-:Y:S05]  /*7b00*/  UMOV UR41, UR52 ;  /* 0x0000003400297c82 */ /* 0x000fea0008000000 */
[----:B------:R-:W-:Y:S04]  /*7b10*/  MOV R60, UR4 ;  /* 0x00000004003c7c02 */ /* 0x000fe80008000f00 */
[----:B------:R-:W-:Y:S01]  /*7b20*/  R2UR UR40, R60 ;  /* 0x000000003c2872ca */ /* 0x000fe200000e0000 */
[----:B--2---:R-:W-:Y:S04]  /*7b30*/  UIADD3 UR4, UP0, UPT, UR6, 0x780, URZ ;  /* 0x0000078006047890 */ /* 0x004fe8000ff1e0ff */
[----:B------:R-:W-:Y:S09]  /*7b40*/  UIADD3.X UR5, UPT, UPT, URZ, UR7, URZ, UP0, !UPT ;  /* 0x00000007ff057290 */ /* 0x000ff200087fe4ff */
[----:B------:R2:W-:Y:S01]  /*7b50*/  UTMASTG.5D [UR40], [UR4] ;  /* 0x00000028040073b5 */ /* 0x0005e20008020000 */
[----:B------:R0:W-:Y:S01]  /*7b60*/  UTMACMDFLUSH ;  /* 0x00000000000079b7 */ /* 0x0001e20000000000 */
[----:B--2---:R-:W-:Y:S04]  /*7b70*/  DEPBAR.LE SB0, 0x1 ;  /* 0x000080400000791a */ /* 0x004fe80000000000 */
.L_x_95:
[----:B------:R-:W-:Y:S05]  /*7b80*/  BSYNC.RECONVERGENT B0 ;  /* 0x0000000000007941 */ /* 0x000fea0003800200 */
.L_x_94:
[----:B------:R-:W-:Y:S01]  /*7b90*/  BAR.SYNC.DEFER_BLOCKING 0x1, 0x80 ;  /* 0x0042000000007b1d */ /* 0x000fe20000010000 */
[----:B------:R-:W-:Y:S01]  /*7ba0*/  LEA R4, R68, UR49, 0x3 ;  /* 0x0000003144047c11 */ /* 0x000fe2000f8e18ff */
[----:B------:R-:W-:Y:S01]  /*7bb0*/  UISETP.NE.AND UP0, UPT, UR54, URZ, UPT ;  /* 0x000000ff3600728c */ /* 0x000fe2000bf05270 */
[----:B------:R-:W-:Y:S08]  /*7bc0*/  @P0 SHF.L.U32 R3, R52, 0x1f, RZ ;  /* 0x0000001f34030819 */ /* 0x000ff000000006ff */
[----:B------:R-:W-:Y:S05]  /*7bd0*/  BRA.U !UP0, `(.L_x_96) ;  /* 0x0000000108287547 */ /* 0x000fea000b800000 */
[----:B------:R-:W2:Y:S01]  /*7be0*/  S2R R0, SR_CgaCtaId ;  /* 0x0000000000007919 */ /* 0x000ea20000008800 */
[----:B------:R-:W-:Y:S01]  /*7bf0*/  ISETP.NE.U32.OR P1, PT, R63, 0x1, !P6 ;  /* 0x000000013f00780c */ /* 0x000fe20007725470 */
[----:B------:R-:W-:Y:S01]  /*7c00*/  IMAD.U32 R2, RZ, RZ, UR51 ;  /* 0x00000033ff027e24 */ /* 0x000fe2000f8e00ff */
[----:B------:R-:W-:Y:S04]  /*7c10*/  UIADD3 UR4, UPT, UPT, UR51, 0x1, URZ ;  /* 0x0000000133047890 */ /* 0x000fe8000fffe0ff */
[----:B------:R-:W-:Y:S04]  /*7c20*/  UISETP.NE.AND UP0, UPT, UR4, 0x4, UPT ;  /* 0x000000040400788c */ /* 0x000fe8000bf05270 */
[----:B------:R-:W-:Y:S03]  /*7c30*/  USEL UR51, UR4, URZ, UP0 ;  /* 0x000000ff04337287 */ /* 0x000fe60008000000 */
[----:B------:R-:W-:Y:S05]  /*7c40*/  @P1 LEA R2, R2, UR49, 0x3 ;  /* 0x0000003102021c11 */ /* 0x000fea000f8e18ff */
[----:B------:R-:W-:Y:S05]  /*7c50*/  @P1 VIADD R2, R2, 0xa0 ;  /* 0x000000a002021836 */ /* 0x000fea0000000000 */
[----:B--2---:R-:W-:Y:S04]  /*7c60*/  @P1 PRMT R0, R0, 0x654, R2 ;  /* 0x0000065400001816 */ /* 0x004fe80000000002 */
[----:B------:R2:W-:Y:S03]  /*7c70*/  @P1 SYNCS.ARRIVE.TRANS64.RED.A1T0 RZ, [R0+URZ], RZ ;  /* 0x000000ff00ff19a7 */ /* 0x0005e600081004ff */
.L_x_96:
[----:B------:R-:W4:Y:S01]  /*7c80*/  @P0 SYNCS.PHASECHK.TRANS64.TRYWAIT P1, [R4+URZ+0x80], R3 ;  /* 0x00008003040005a7 */ /* 0x000f2200080211ff */
[----:B------:R-:W-:Y:S01]  /*7c90*/  BSSY B1, `(.L_x_97) ;  /* 0x0000012000017945 */ /* 0x000fe20003800000 */
[----:B----4-:R-:W-:Y:S03]  /*7ca0*/  @P0 SEL R70, RZ, 0x1, !P1 ;  /* 0x00000001ff460807 */ /* 0x010fe60004800000 */
[----:B------:R-:W-:Y:S05]  /*7cb0*/  @!P0 BRA `(.L_x_98) ;  /* 0x00000000003c8947 */ /* 0x000fea0003800000 */
[----:B------:R-:W-:Y:S01]  /*7cc0*/  ISETP.NE.U32.AND P0, PT, R71, 0x1, PT ;  /* 0x000000014700780c */ /* 0x000fe20003f05070 */
[----:B------:R-:W-:Y:S01]  /*7cd0*/  BSSY B0, `(.L_x_99) ;  /* 0x0000008000007945 */ /* 0x000fe20003800000 */
[----:B------:R-:W-:Y:S11]  /*7ce0*/  ISETP.NE.AND P1, PT, R70, RZ, PT ;  /* 0x000000ff4600720c */ /* 0x000ff60003f25270 */
[----:B------:R-:W-:Y:S04]  /*7cf0*/  @P0 IMAD R3, R68, 0x1000, R69 ;  /* 0x0000100044030824 */ /* 0x000fe800078e0245 */
[----:B------:R-:W-:Y:S01]  /*7d00*/  @P0 VIADD R2, R3, UR49 ;  /* 0x0000003103020c36 */ /* 0x000fe20008000000 */
[----:B------:R-:W-:Y:S06]  /*7d10*/  @P1 BRA `(.L_x_100) ;  /* 0x00000000000c1947 */ /* 0x000fec0003800000 */
[----:B--2---:R-:W-:Y:S04]  /*7d20*/  SHF.L.U32 R0, R52, 0x1f, RZ ;  /* 0x0000001f34007819 */ /* 0x004fe800000006ff */
[----:B------:R-:W2:Y:S02]  /*7d30*/  SYNCS.PHASECHK.TRANS64.TRYWAIT P1, [R4+URZ+0x80], R0 ;  /* 0x00008000040075a7 */ /* 0x000ea400080211ff */
[----:B--2---:R-:W-:Y:S05]  /*7d40*/  @!P1 BRA `(.L_x_101) ;  /* 0x0000002400889947 */ /* 0x004fea0003800000 */
.L_x_100:
[----:B------:R-:W-:Y:S05]  /*7d50*/  BSYNC B0 ;  /* 0x0000000000007941 */ /* 0x000fea0003800000 */
.L_x_99:
[----:B------:R-:W-:Y:S01]  /*7d60*/  @P0 IADD3 R2, PT, PT, R61, R2, RZ ;  /* 0x000000023d020210 */ /* 0x000fe20007ffe0ff */
[----:B------:R-:W-:Y:S05]  /*7d70*/  @P0 WARPSYNC.ALL ;  /* 0x0000000000000948 */ /* 0x000fea0003800000 */
[----:B------:R4:W1:Y:S01]  /*7d80*/  @P0 LDSM.16.M88.4 R28, [R3+UR49+0x200] ;  /* 0x00020031031c083b */ /* 0x0008620008000200 */
[----:B------:R-:W-:Y:S03]  /*7d90*/  IADD3 R68, PT, PT, R68, 0x1, RZ ;  /* 0x0000000144447810 */ /* 0x000fe60007ffe0ff */
[----:B------:R4:W1:Y:S04]  /*7da0*/  @P0 LDSM.16.M88.4 R36, [R2+0x200] ;  /* 0x000200000224083b */ /* 0x0008680000000200 */
.L_x_98:
[----:B------:R-:W-:Y:S05]  /*7db0*/  BSYNC B1 ;  /* 0x0000000000017941 */ /* 0x000fea0003800000 */
.L_x_97:
[----:B--2---:R-:W-:Y:S05]  /*7dc0*/  VIADD R0, R25, 0x20 ;  /* 0x0000002019007836 */ /* 0x004fea0000000000 */
[----:B------:R-:W-:Y:S04]  /*7dd0*/  SHF.R.U32.HI R0, RZ, 0x15, R0 ;  /* 0x00000015ff007819 */ /* 0x000fe80000011600 */
[----:B------:R-:W-:Y:S11]  /*7de0*/  LOP3.LUT P0, RZ, R0, 0x3, R56, 0x48, !PT ;  /* 0x0000000300ff7812 */ /* 0x000ff60007804838 */
[----:B------:R-:W-:Y:S02]  /*7df0*/  @!UPT UIADD3 URZ, UPT, UPT, URZ, URZ, URZ ;  /* 0x000000fffffff290 */ /* 0x000fe4000fffe0ff */
[----:B------:R-:W-:Y:S05]  /*7e00*/  @!P0 BRA `(.L_x_102) ;  /* 0x0000000000408947 */ /* 0x000fea0003800000 */
[----:B------:R-:W2:Y:S01]  /*7e10*/  LDCU.64 UR8, c[0x4][0x70] ;  /* 0x01000e00ff0877ac */ /* 0x000ea20008000a00 */
[----:B----4-:R-:W-:Y:S01]  /*7e20*/  MOV R3, 0x0 ;  /* 0x0000000000037802 */ /* 0x010fe20000000f00 */
[----:B------:R-:W-:Y:S02]  /*7e30*/  HFMA2 R12, -RZ, RZ, 0, 5.9604644775390625e-08 ;  /* 0x00000001ff0c7431 */ /* 0x000fe400000001ff */
[----:B-1----:R-:W-:Y:S02]  /*7e40*/  IMAD.MOV.U32 R8, RZ, RZ, 0x192 ;  /* 0x00000192ff087424 */ /* 0x002fe400078e00ff */
[----:B------:R-:W-:Y:S01]  /*7e50*/  IMAD.MOV.U32 R13, RZ, RZ, RZ ;  /* 0x000000ffff0d7224 */ /* 0x000fe200078e00ff */
[----:B------:R-:W1:Y:S01]  /*7e60*/  LDCU.64 UR6, c[0x4][0x78] ;  /* 0x01000f00ff0677ac */ /* 0x000e620008000a00 */
[----:B------:R-:W4:Y:S01]  /*7e70*/  LDC.64 R2, c[0x4][R3] ;  /* 0x0100000003027b82 */ /* 0x000f220000000a00 */
[----:B------:R-:W5:Y:S01]  /*7e80*/  LDCU.64 UR4, c[0x4][0x10] ;  /* 0x01000200ff0477ac */ /* 0x000f620008000a00 */
[----:B--2---:R-:W-:Y:S01]  /*7e90*/  MOV R5, UR9 ;  /* 0x0000000900057c02 */ /* 0x004fe20008000f00 */
[----:B------:R-:W-:Y:S01]  /*7ea0*/  IMAD.U32 R4, RZ, RZ, UR8 ;  /* 0x00000008ff047e24 */ /* 0x000fe2000f8e00ff */
[----:B-1----:R-:W-:Y:S01]  /*7eb0*/  MOV R7, UR7 ;  /* 0x0000000700077c02 */ /* 0x002fe20008000f00 */
[----:B------:R-:W-:Y:S01]  /*7ec0*/  IMAD.U32 R6, RZ, RZ, UR6 ;  /* 0x00000006ff067e24 */ /* 0x000fe2000f8e00ff */
[----:B-----5:R-:W-:Y:S01]  /*7ed0*/  MOV R11, UR5 ;  /* 0x00000005000b7c02 */ /* 0x020fe20008000f00 */
[----:B------:R-:W-:Y:S02]  /*7ee0*/  IMAD.U32 R10, RZ, RZ, UR4 ;  /* 0x00000004ff0a7e24 */ /* 0x000fe4000f8e00ff */
[----:B------:R-:W-:Y:S07]  /*7ef0*/  LEPC R20, `(.L_x_102) ;  /* 0x000000001014794e */ /* 0x000fee0000000000 */
[----:B---34-:R-:W-:Y:S05]  /*7f00*/  CALL.ABS.NOINC R2 ;  /* 0x0000000002007343 */ /* 0x018fea0003c00000 */
.L_x_102:
[----:B------:R-:W-:Y:S01]  /*7f10*/  ISETP.NE.AND P6, PT, R64, RZ, PT ;  /* 0x000000ff4000720c */ /* 0x000fe20003fc5270 */
[----:B------:R-:W-:Y:S05]  /*7f20*/  WARPSYNC.ALL ;  /* 0x0000000000007948 */ /* 0x000fea0003800000 */
[----:B------:R-:W-:Y:S01]  /*7f30*/  R2UR UR4, R25 ;  /* 0x00000000190472ca */ /* 0x000fe200000e0000 */
[--C-:B-1--4-:R-:W-:Y:S01]  /*7f40*/  HADD2.F32 R3, -RZ, R28.reuse.H0_H0 ;  /* 0x2000001cff037230 */ /* 0x112fe20000004100 */
[----:B------:R-:W1:Y:S01]  /*7f50*/  S2R R72, SR_CgaCtaId ;  /* 0x0000000000487919 */ /* 0x000e620000008800 */
[--C-:B------:R-:W-:Y:S01]  /*7f60*/  HADD2.F32 R20, -RZ, R29.reuse.H0_H0 ;  /* 0x2000001dff147230 */ /* 0x100fe20000004100 */
[----:B------:R-:W-:Y:S01]  /*7f70*/  ISETP.NE.U32.OR P0, PT, R63, 0x1, !P6 ;  /* 0x000000013f00780c */ /* 0x000fe20007705470 */
[----:B------:R-:W-:Y:S01]  /*7f80*/  HADD2.F32 R21, -RZ, R29.H1_H1 ;  /* 0x3000001dff157230 */ /* 0x000fe20000004100 */
[----:B------:R-:W-:Y:S01]  /*7f90*/  ISETP.NE.AND P1, PT, R54, RZ, PT ;  /* 0x000000ff3600720c */ /* 0x000fe20003f25270 */
[----:B------:R-:W-:Y:S06]  /*7fa0*/  BSSY.RECONVERGENT B0, `(.L_x_103) ;  /* 0x000004f000007945 */ /* 0x000fec0003800200 */
[----:B------:R-:W2:Y:S02]  /*7fb0*/  LDTM.16dp256bit.x4 R4, tmem[UR4+0x20] ;  /* 0x00002004000479ee */ /* 0x000ea40008120000 */
[C---:B--2---:R-:W-:Y:S01]  /*7fc0*/  FMUL R0, R24.reuse, R4 ;  /* 0x0000000418007220 */ /* 0x044fe20000400000 */
[----:B------:R-:W-:Y:S02]  /*7fd0*/  HADD2.F32 R4, -RZ, R28.H1_H1 ;  /* 0x3000001cff047230 */ /* 0x000fe40000004100 */
[C---:B------:R-:W-:Y:S01]  /*7fe0*/  FMUL R2, R24.reuse, R5 ;  /* 0x0000000518027220 */ /* 0x040fe20000400000 */
[C---:B------:R-:W-:Y:S01]  /*7ff0*/  FMUL R7, R24.reuse, R7 ;  /* 0x0000000718077220 */ /* 0x040fe20000400000 */
[C---:B------:R-:W-:Y:S01]  /*8000*/  FFMA R0, R27.reuse, R3, R0 ;  /* 0x000000031b007223 */ /* 0x040fe20000000000 */
[C---:B------:R-:W-:Y:S01]  /*8010*/  FMUL R3, R24.reuse, R6 ;  /* 0x0000000618037220 */ /* 0x040fe20000400000 */
[C---:B------:R-:W-:Y:S01]  /*8020*/  FFMA R2, R27.reuse, R4, R2 ;  /* 0x000000041b027223 */ /* 0x040fe20000000002 */
[C---:B------:R-:W-:Y:S01]  /*8030*/  FMUL R4, R24.reuse, R8 ;  /* 0x0000000818047220 */ /* 0x040fe20000400000 */
[----:B------:R-:W-:Y:S01]  /*8040*/  FMUL R5, R24, R9 ;  /* 0x0000000918057220 */ /* 0x000fe20000400000 */
[C---:B------:R-:W-:Y:S01]  /*8050*/  FFMA R3, R27.reuse, R20, R3 ;  /* 0x000000141b037223 */ /* 0x040fe20000000003 */
[----:B------:R-:W-:Y:S01]  /*8060*/  FFMA R7, R27, R21, R7 ;  /* 0x000000151b077223 */ /* 0x000fe20000000007 */
[----:B------:R-:W-:Y:S01]  /*8070*/  F2FP.F16.F32.PACK_AB R32, R2, R0 ;  /* 0x000000000220723e */ /* 0x000fe200000000ff */
[--C-:B------:R-:W-:Y:S02]  /*8080*/  HADD2.F32 R0, -RZ, R30.reuse.H0_H0 ;  /* 0x2000001eff007230 */ /* 0x100fe40000004100 */
[C---:B------:R-:W-:Y:S01]  /*8090*/  FMUL R8, R24.reuse, R12 ;  /* 0x0000000c18087220 */ /* 0x040fe20000400000 */
[----:B------:R-:W-:Y:S01]  /*80a0*/  HADD2.F32 R2, -RZ, R30.H1_H1 ;  /* 0x3000001eff027230 */ /* 0x000fe20000004100 */
[----:B------:R-:W-:Y:S01]  /*80b0*/  F2FP.F16.F32.PACK_AB R33, R7, R3 ;  /* 0x000000030721723e */ /* 0x000fe200000000ff */
[C---:B------:R-:W-:Y:S01]  /*80c0*/  FMUL R9, R24.reuse, R13 ;  /* 0x0000000d18097220 */ /* 0x040fe20000400000 */
[C---:B------:R-:W-:Y:S01]  /*80d0*/  FMUL R12, R24.reuse, R16 ;  /* 0x00000010180c7220 */ /* 0x040fe20000400000 */
[C---:B------:R-:W-:Y:S01]  /*80e0*/  FMUL R13, R24.reuse, R17 ;  /* 0x00000011180d7220 */ /* 0x040fe20000400000 */
[--C-:B------:R-:W-:Y:S02]  /*80f0*/  HADD2.F32 R16, -RZ, R31.reuse.H0_H0 ;  /* 0x2000001fff107230 */ /* 0x100fe40000004100 */
[C---:B------:R-:W-:Y:S01]  /*8100*/  FFMA R4, R27.reuse, R0, R4 ;  /* 0x000000001b047223 */ /* 0x040fe20000000004 */
[C---:B------:R-:W-:Y:S01]  /*8110*/  FMUL R6, R24.reuse, R10 ;  /* 0x0000000a18067220 */ /* 0x040fe20000400000 */
[----:B------:R-:W-:Y:S02]  /*8120*/  HADD2.F32 R17, -RZ, R31.H1_H1 ;  /* 0x3000001fff117230 */ /* 0x000fe40000004100 */
[C---:B------:R-:W-:Y:S01]  /*8130*/  FFMA R5, R27.reuse, R2, R5 ;  /* 0x000000021b057223 */ /* 0x040fe20000000005 */
[C---:B------:R-:W-:Y:S01]  /*8140*/  FMUL R11, R24.reuse, R11 ;  /* 0x0000000b180b7220 */ /* 0x040fe20000400000 */
[--C-:B------:R-:W-:Y:S02]  /*8150*/  HADD2.F32 R0, -RZ, R36.reuse.H0_H0 ;  /* 0x20000024ff007230 */ /* 0x100fe40000004100 */
[----:B------:R-:W-:Y:S01]  /*8160*/  FFMA R6, R27, R16, R6 ;  /* 0x000000101b067223 */ /* 0x000fe20000000006 */
[----:B------:R-:W-:Y:S01]  /*8170*/  HADD2.F32 R2, -RZ, R36.H1_H1 ;  /* 0x30000024ff027230 */ /* 0x000fe20000004100 */
[----:B------:R-:W-:Y:S01]  /*8180*/  F2FP.F16.F32.PACK_AB R34, R5, R4 ;  /* 0x000000040522723e */ /* 0x000fe200000000ff */
[--C-:B------:R-:W-:Y:S02]  /*8190*/  HADD2.F32 R3, -RZ, R37.reuse.H0_H0 ;  /* 0x20000025ff037230 */ /* 0x100fe40000004100 */
[C---:B------:R-:W-:Y:S01]  /*81a0*/  FMUL R10, R24.reuse, R14 ;  /* 0x0000000e180a7220 */ /* 0x040fe20000400000 */
[C---:B------:R-:W-:Y:S01]  /*81b0*/  FFMA R11, R27.reuse, R17, R11 ;  /* 0x000000111b0b7223 */ /* 0x040fe2000000000b */
[C---:B------:R-:W-:Y:S01]  /*81c0*/  FFMA R8, R27.reuse, R0, R8 ;  /* 0x000000001b087223 */ /* 0x040fe20000000008 */
[C---:B------:R-:W-:Y:S01]  /*81d0*/  FFMA R9, R27.reuse, R2, R9 ;  /* 0x000000021b097223 */ /* 0x040fe20000000009 */
[----:B------:R-:W-:Y:S02]  /*81e0*/  HADD2.F32 R0, -RZ, R37.H1_H1 ;  /* 0x30000025ff007230 */ /* 0x000fe40000004100 */
[----:B------:R-:W-:Y:S01]  /*81f0*/  FFMA R10, R27, R3, R10 ;  /* 0x000000031b0a7223 */ /* 0x000fe2000000000a */
[----:B------:R-:W-:Y:S01]  /*8200*/  F2FP.F16.F32.PACK_AB R35, R11, R6 ;  /* 0x000000060b23723e */ /* 0x000fe200000000ff */
[C---:B------:R-:W-:Y:S01]  /*8210*/  FMUL R15, R24.reuse, R15 ;  /* 0x0000000f180f7220 */ /* 0x040fe20000400000 */
[--C-:B------:R-:W-:Y:S02]  /*8220*/  HADD2.F32 R2, -RZ, R38.reuse.H0_H0 ;  /* 0x20000026ff027230 */ /* 0x100fe40000004100 */
[C---:B------:R-:W-:Y:S01]  /*8230*/  FMUL R14, R24.reuse, R18 ;  /* 0x00000012180e7220 */ /* 0x040fe20000400000 */
[----:B------:R-:W-:Y:S01]  /*8240*/  HADD2.F32 R3, -RZ, R38.H1_H1 ;  /* 0x30000026ff037230 */ /* 0x000fe20000004100 */
[----:B------:R2:W-:Y:S01]  /*8250*/  STSM.16.M88.4 [R66+0x1200], R32 ;  /* 0x0012002042007844 */ /* 0x0005e20000000200 */
[----:B------:R-:W-:Y:S01]  /*8260*/  F2FP.F16.F32.PACK_AB R8, R9, R8 ;  /* 0x000000080908723e */ /* 0x000fe200000000ff */
[--C-:B------:R-:W-:Y:S02]  /*8270*/  HADD2.F32 R4, -RZ, R39.reuse.H0_H0 ;  /* 0x20000027ff047230 */ /* 0x100fe40000004100 */
[C---:B------:R-:W-:Y:S01]  /*8280*/  FFMA R15, R27.reuse, R0, R15 ;  /* 0x000000001b0f7223 */ /* 0x040fe2000000000f */
[----:B------:R-:W-:Y:S01]  /*8290*/  MOV R0, UR51 ;  /* 0x0000003300007c02 */ /* 0x000fe20008000f00 */
        /* <DEDUP_REMOVED lines=8> */
[----:B------:R-:W-:Y:S02]  /*8320*/  F2FP.F16.F32.PACK_AB R11, R19, R14 ;  /* 0x0000000e130b723e */ /* 0x000fe400000000ff */
[----:B------:R-:W-:Y:S02]  /*8330*/  @P0 LEA R0, R0, UR49, 0x3 ;  /* 0x0000003100000c11 */ /* 0x000fe4000f8e18ff */
[----:B------:R-:W-:Y:S01]  /*8340*/  LEA R2, R68, UR49, 0x3 ;  /* 0x0000003144027c11 */ /* 0x000fe2000f8e18ff */
[----:B------:R2:W-:Y:S01]  /*8350*/  STSM.16.M88.4 [R65+0x1200], R8 ;  /* 0x0012000841007844 */ /* 0x0005e20000000200 */
[----:B------:R-:W-:Y:S02]  /*8360*/  @P0 IADD3 R0, PT, PT, R0, 0xa0, RZ ;  /* 0x000000a000000810 */ /* 0x000fe40007ffe0ff */
[----:B------:R-:W-:Y:S01]  /*8370*/  @P0 SHF.L.U32 R3, R52, 0x1f, RZ ;  /* 0x0000001f34030819 */ /* 0x000fe200000006ff */
[----:B------:R-:W-:Y:S01]  /*8380*/  @!PT LDS RZ, [RZ] ;  /* 0x00000000fffff984 */ /* 0x000fe20000000800 */
[----:B------:R-:W-:Y:S01]  /*8390*/  @!PT LDS RZ, [RZ] ;  /* 0x00000000fffff984 */ /* 0x000fe20000000800 */
[----:B------:R-:W-:Y:S01]  /*83a0*/  @!PT LDS RZ, [RZ] ;  /* 0x00000000fffff984 */ /* 0x000fe20000000800 */
[----:B------:R-:W-:Y:S01]  /*83b0*/  @!PT LDS RZ, [RZ] ;  /* 0x00000000fffff984 */ /* 0x000fe20000000800 */
[----:B------:R4:W-:Y:S06]  /*83c0*/  MEMBAR.ALL.CTA ;  /* 0x0000000000007992 */ /* 0x0009ec0000008000 */
[----:B----4-:R-:W4:Y:S01]  /*83d0*/  FENCE.VIEW.ASYNC.S ;  /* 0x00000000000073c6 */ /* 0x010f220000000000 */
[----:B-1----:R-:W-:Y:S01]  /*83e0*/  @P0 PRMT R0, R72, 0x654, R0 ;  /* 0x0000065448000816 */ /* 0x002fe20000000000 */
[----:B----4-:R-:W-:Y:S06]  /*83f0*/  BAR.SYNC.DEFER_BLOCKING 0x1, 0x80 ;  /* 0x0042000000007b1d */ /* 0x010fec0000010000 */
[----:B------:R-:W-:Y:S05]  /*8400*/  @P1 BRA `(.L_x_104) ;  /* 0x0000000000201947 */ /* 0x000fea0003800000 */
[----:B------:R-:W1:Y:S01]  /*8410*/  LDCU.64 UR6, c[0x0][0x348] ;  /* 0x00006900ff0677ac */ /* 0x000e620008000a00 */
[----:B------:R-:W-:Y:S02]  /*8420*/  UIADD3 UR40, UPT, UPT, UR49, 0x1200, URZ ;  /* 0x0000120031287890 */ /* 0x000fe4000fffe0ff */
[----:B------:R-:W-:Y:S02]  /*8430*/  UIADD3 UR41, UPT, UPT, UR52, 0x20, URZ ;  /* 0x0000002034297890 */ /* 0x000fe4000fffe0ff */
[----:B-1----:R-:W-:Y:S04]  /*8440*/  UIADD3 UR4, UP0, UPT, UR6, 0x780, URZ ;  /* 0x0000078006047890 */ /* 0x002fe8000ff1e0ff */
[----:B------:R-:W-:Y:S09]  /*8450*/  UIADD3.X UR5, UPT, UPT, URZ, UR7, URZ, UP0, !UPT ;  /* 0x00000007ff057290 */ /* 0x000ff200087fe4ff */
[----:B------:R1:W-:Y:S01]  /*8460*/  UTMASTG.5D [UR40], [UR4] ;  /* 0x00000028040073b5 */ /* 0x0003e20008020000 */
[----:B------:R0:W-:Y:S01]  /*8470*/  UTMACMDFLUSH ;  /* 0x00000000000079b7 */ /* 0x0001e20000000000 */
[----:B-1----:R-:W-:Y:S04]  /*8480*/  DEPBAR.LE SB0, 0x1 ;  /* 0x000080400000791a */ /* 0x002fe80000000000 */
.L_x_104:
[----:B------:R-:W-:Y:S05]  /*8490*/  BSYNC.RECONVERGENT B0 ;  /* 0x0000000000007941 */ /* 0x000fea0003800200 */
.L_x_103:
[----:B------:R-:W-:Y:S01]  /*84a0*/  BAR.SYNC.DEFER_BLOCKING 0x1, 0x80 ;  /* 0x0042000000007b1d */ /* 0x000fe20000010000 */
[----:B------:R-:W-:Y:S04]  /*84b0*/  UIADD3 UR4, UPT, UPT, UR51, 0x1, URZ ;  /* 0x0000000133047890 */ /* 0x000fe8000fffe0ff */
[----:B------:R-:W-:Y:S04]  /*84c0*/  UISETP.NE.AND UP0, UPT, UR4, 0x4, UPT ;  /* 0x000000040400788c */ /* 0x000fe8000bf05270 */
[----:B------:R-:W-:Y:S01]  /*84d0*/  USEL UR50, UR4, URZ, UP0 ;  /* 0x000000ff04327287 */ /* 0x000fe20008000000 */
[----:B------:R1:W-:Y:S01]  /*84e0*/  @P0 SYNCS.ARRIVE.TRANS64.RED.A1T0 RZ, [R0+URZ], RZ ;  /* 0x000000ff00ff09a7 */ /* 0x0003e200081004ff */
[----:B------:R-:W-:Y:S01]  /*84f0*/  BSSY B1, `(.L_x_105) ;  /* 0x0000013000017945 */ /* 0x000fe20003800000 */
[----:B------:R-:W4:Y:S02]  /*8500*/  @P0 SYNCS.PHASECHK.TRANS64.TRYWAIT P1, [R2+URZ+0x80], R3 ;  /* 0x00008003020005a7 */ /* 0x000f2400080211ff */
[----:B----4-:R-:W-:Y:S01]  /*8510*/  @P0 SEL R70, RZ, 0x1, !P1 ;  /* 0x00000001ff460807 */ /* 0x010fe20004800000 */
[----:B-1----:R-:W-:Y:S06]  /*8520*/  @!P0 BRA `(.L_x_106) ;  /* 0x00000000003c8947 */ /* 0x002fec0003800000 */
[----:B------:R-:W-:Y:S01]  /*8530*/  ISETP.NE.U32.AND P0, PT, R71, 0x1, PT ;  /* 0x000000014700780c */ /* 0x000fe20003f05070 */
[----:B------:R-:W-:Y:S01]  /*8540*/  BSSY B0, `(.L_x_107) ;  /* 0x0000008000007945 */ /* 0x000fe20003800000 */
[----:B------:R-:W-:Y:S11]  /*8550*/  ISETP.NE.AND P1, PT, R70, RZ, PT ;  /* 0x000000ff4600720c */ /* 0x000ff60003f25270 */
[----:B------:R-:W-:Y:S04]  /*8560*/  @P0 IMAD R3, R68, 0x1000, R69 ;  /* 0x0000100044030824 */ /* 0x000fe800078e0245 */
[----:B------:R-:W-:Y:S01]  /*8570*/  @P0 VIADD R0, R3, UR49 ;  /* 0x0000003103000c36 */ /* 0x000fe20008000000 */
[----:B------:R-:W-:Y:S06]  /*8580*/  @P1 BRA `(.L_x_108) ;  /* 0x00000000000c1947 */ /* 0x000fec0003800000 */
[----:B------:R-:W-:Y:S04]  /*8590*/  SHF.L.U32 R4, R52, 0x1f, RZ ;  /* 0x0000001f34047819 */ /* 0x000fe800000006ff */
[----:B------:R-:W1:Y:S02]  /*85a0*/  SYNCS.PHASECHK.TRANS64.TRYWAIT P1, [R2+URZ+0x80], R4 ;  /* 0x00008004020075a7 */ /* 0x000e6400080211ff */
[----:B-1----:R-:W-:Y:S05]  /*85b0*/  @!P1 BRA `(.L_x_109) ;  /* 0x0000001c00809947 */ /* 0x002fea0003800000 */
.L_x_108:
[----:B------:R-:W-:Y:S05]  /*85c0*/  BSYNC B0 ;  /* 0x0000000000007941 */ /* 0x000fea0003800000 */
.L_x_107:
[----:B------:R-:W-:Y:S01]  /*85d0*/  @P0 IADD3 R0, PT, PT, R61, R0, RZ ;  /* 0x000000003d000210 */ /* 0x000fe20007ffe0ff */
[----:B------:R-:W-:Y:S05]  /*85e0*/  @P0 WARPSYNC.ALL ;  /* 0x0000000000000948 */ /* 0x000fea0003800000 */
[----:B------:R4:W1:Y:S01]  /*85f0*/  @P0 LDSM.16.M88.4 R28, [R3+UR49+0x200] ;  /* 0x00020031031c083b */ /* 0x0008620008000200 */
[----:B------:R-:W-:Y:S03]  /*8600*/  IADD3 R68, PT, PT, R68, 0x1, RZ ;  /* 0x0000000144447810 */ /* 0x000fe60007ffe0ff */
[----:B------:R4:W1:Y:S04]  /*8610*/  @P0 LDSM.16.M88.4 R36, [R0+0x200] ;  /* 0x000200000024083b */ /* 0x0008680000000200 */
.L_x_106:
[----:B------:R-:W-:Y:S05]  /*8620*/  BSYNC B1 ;  /* 0x0000000000017941 */ /* 0x000fea0003800000 */
.L_x_105:
[----:B----4-:R-:W-:Y:S05]  /*8630*/  VIADD R0, R25, 0x40 ;  /* 0x0000004019007836 */ /* 0x010fea0000000000 */
[----:B------:R-:W-:Y:S04]  /*8640*/  SHF.R.U32.HI R0, RZ, 0x15, R0 ;  /* 0x00000015ff007819 */ /* 0x000fe80000011600 */
[----:B------:R-:W-:Y:S11]  /*8650*/  LOP3.LUT P0, RZ, R0, 0x3, R56, 0x48, !PT ;  /* 0x0000000300ff7812 */ /* 0x000ff60007804838 */
[----:B------:R-:W-:Y:S02]  /*8660*/  @!UPT UIADD3 URZ, UPT, UPT, URZ, URZ, URZ ;  /* 0x000000fffffff290 */ /* 0x000fe4000fffe0ff */
[----:B------:R-:W-:Y:S05]  /*8670*/  @!P0 BRA `(.L_x_110) ;  /* 0x0000000000408947 */ /* 0x000fea0003800000 */
[----:B------:R-:W4:Y:S01]  /*8680*/  LDCU.64 UR8, c[0x4][0x70] ;  /* 0x01000e00ff0877ac */ /* 0x000f220008000a00 */
[----:B------:R-:W-:Y:S01]  /*8690*/  MOV R3, 0x0 ;  /* 0x0000000000037802 */ /* 0x000fe20000000f00 */
[----:B------:R-:W-:Y:S02]  /*86a0*/  HFMA2 R12, -RZ, RZ, 0, 5.9604644775390625e-08 ;  /* 0x00000001ff0c7431 */ /* 0x000fe400000001ff */
[----:B--2---:R-:W-:Y:S02]  /*86b0*/  IMAD.MOV.U32 R8, RZ, RZ, 0x192 ;  /* 0x00000192ff087424 */ /* 0x004fe400078e00ff */
[----:B------:R-:W-:Y:S01]  /*86c0*/  IMAD.MOV.U32 R13, RZ, RZ, RZ ;  /* 0x000000ffff0d7224 */ /* 0x000fe200078e00ff */
[----:B------:R-:W2:Y:S01]  /*86d0*/  LDCU.64 UR6, c[0x4][0x78] ;  /* 0x01000f00ff0677ac */ /* 0x000ea20008000a00 */
[----:B-1----:R-:W1:Y:S01]  /*86e0*/  LDC.64 R2, c[0x4][R3] ;  /* 0x0100000003027b82 */ /* 0x002e620000000a00 */
[----:B------:R-:W5:Y:S01]  /*86f0*/  LDCU.64 UR4, c[0x4][0x10] ;  /* 0x01000200ff0477ac */ /* 0x000f620008000a00 */
[----:B----4-:R-:W-:Y:S01]  /*8700*/  MOV R5, UR9 ;  /* 0x0000000900057c02 */ /* 0x010fe20008000f00 */
[----:B------:R-:W-:Y:S01]  /*8710*/  IMAD.U32 R4, RZ, RZ, UR8 ;  /* 0x00000008ff047e24 */ /* 0x000fe2000f8e00ff */
[----:B--2---:R-:W-:Y:S01]  /*8720*/  MOV R7, UR7 ;  /* 0x0000000700077c02 */ /* 0x004fe20008000f00 */
[----:B------:R-:W-:Y:S01]  /*8730*/  IMAD.U32 R6, RZ, RZ, UR6 ;  /* 0x00000006ff067e24 */ /* 0x000fe2000f8e00ff */
[----:B-----5:R-:W-:Y:S01]  /*8740*/  MOV R11, UR5 ;  /* 0x00000005000b7c02 */ /* 0x020fe20008000f00 */
[----:B------:R-:W-:Y:S02]  /*8750*/  IMAD.U32 R10, RZ, RZ, UR4 ;  /* 0x00000004ff0a7e24 */ /* 0x000fe4000f8e00ff */
[----:B------:R-:W-:Y:S07]  /*8760*/  LEPC R20, `(.L_x_110) ;  /* 0x000000001014794e */ /* 0x000fee0000000000 */
[----:B-1-3--:R-:W-:Y:S05]  /*8770*/  CALL.ABS.NOINC R2 ;  /* 0x0000000002007343 */ /* 0x00afea0003c00000 */
.L_x_110:
[----:B------:R-:W-:Y:S01]  /*8780*/  ISETP.NE.AND P6, PT, R64, RZ, PT ;  /* 0x000000ff4000720c */ /* 0x000fe20003fc5270 */
[----:B------:R-:W-:Y:S05]  /*8790*/  WARPSYNC.ALL ;  /* 0x0000000000007948 */ /* 0x000fea0003800000 */
[----:B------:R-:W-:Y:S01]  /*87a0*/  R2UR UR4, R25 ;  /* 0x00000000190472ca */ /* 0x000fe200000e0000 */
[--C-:B-1----:R-:W-:Y:S01]  /*87b0*/  HADD2.F32 R3, -RZ, R28.reuse.H0_H0 ;  /* 0x2000001cff037230 */ /* 0x102fe20000004100 */
[----:B------:R-:W-:Y:S01]  /*87c0*/  ISETP.NE.U32.OR P0, PT, R63, 0x1, !P6 ;  /* 0x000000013f00780c */ /* 0x000fe20007705470 */
[--C-:B------:R-:W-:Y:S01]  /*87d0*/  HADD2.F32 R20, -RZ, R29.reuse.H0_H0 ;  /* 0x2000001dff147230 */ /* 0x100fe20000004100 */
[----:B------:R-:W-:Y:S01]  /*87e0*/  ISETP.NE.AND P1, PT, R54, RZ, PT ;  /* 0x000000ff3600720c */ /* 0x000fe20003f25270 */
[----:B------:R-:W-:Y:S01]  /*87f0*/  HADD2.F32 R21, -RZ, R29.H1_H1 ;  /* 0x3000001dff157230 */ /* 0x000fe20000004100 */
[----:B------:R-:W-:Y:S07]  /*8800*/  BSSY.RECONVERGENT B0, `(.L_x_111) ;  /* 0x000004f000007945 */ /* 0x000fee0003800200 */
[----:B--2---:R-:W1:Y:S02]  /*8810*/  LDTM.16dp256bit.x4 R4, tmem[UR4+0x40] ;  /* 0x00004004000479ee */ /* 0x004e640008120000 */
[C---:B-1----:R-:W-:Y:S01]  /*8820*/  FMUL R0, R24.reuse, R4 ;  /* 0x0000000418007220 */ /* 0x042fe20000400000 */
[----:B------:R-:W-:Y:S02]  /*8830*/  HADD2.F32 R4, -RZ, R28.H1_H1 ;  /* 0x3000001cff047230 */ /* 0x000fe40000004100 */
[C---:B------:R-:W-:Y:S01]  /*8840*/  FMUL R2, R24.reuse, R5 ;  /* 0x0000000518027220 */ /* 0x040fe20000400000 */
[C---:B------:R-:W-:Y:S01]  /*8850*/  FMUL R7, R24.reuse, R7 ;  /* 0x0000000718077220 */ /* 0x040fe20000400000 */
[C---:B------:R-:W-:Y:S01]  /*8860*/  FFMA R0, R27.reuse, R3, R0 ;  /* 0x000000031b007223 */ /* 0x040fe20000000000 */
[C---:B------:R-:W-:Y:S01]  /*8870*/  FMUL R3, R24.reuse, R6 ;  /* 0x0000000618037220 */ /* 0x040fe20000400000 */
[C---:B------:R-:W-:Y:S01]  /*8880*/  FFMA R2, R27.reuse, R4, R2 ;  /* 0x000000041b027223 */ /* 0x040fe20000000002 */
[C---:B------:R-:W-:Y:S01]  /*8890*/  FMUL R4, R24.reuse, R8 ;  /* 0x0000000818047220 */ /* 0x040fe20000400000 */
[C---:B------:R-:W-:Y:S01]  /*88a0*/  FMUL R8, R24.reuse, R12 ;  /* 0x0000000c18087220 */ /* 0x040fe20000400000 */
[----:B------:R-:W-:Y:S01]  /*88b0*/  FMUL R12, R24, R16 ;  /* 0x00000010180c7220 */ /* 0x000fe20000400000 */
[C---:B------:R-:W-:Y:S01]  /*88c0*/  FFMA R3, R27.reuse, R20, R3 ;  /* 0x000000141b037223 */ /* 0x040fe20000000003 */
[----:B------:R-:W-:Y:S01]  /*88d0*/  F2FP.F16.F32.PACK_AB R32, R2, R0 ;  /* 0x000000000220723e */ /* 0x000fe200000000ff */
[--C-:B------:R-:W-:Y:S02]  /*88e0*/  HADD2.F32 R16, -RZ, R30.reuse.H0_H0 ;  /* 0x2000001eff107230 */ /* 0x100fe40000004100 */
[C---:B------:R-:W-:Y:S01]  /*88f0*/  FMUL R5, R24.reuse, R9 ;  /* 0x0000000918057220 */ /* 0x040fe20000400000 */
[----:B------:R-:W-:Y:S02]  /*8900*/  HADD2.F32 R0, -RZ, R30.H1_H1 ;  /* 0x3000001eff007230 */ /* 0x000fe40000004100 */
[C---:B------:R-:W-:Y:S01]  /*8910*/  FFMA R7, R27.reuse, R21, R7 ;  /* 0x000000151b077223 */ /* 0x040fe20000000007 */
[--C-:B------:R-:W-:Y:S02]  /*8920*/  HADD2.F32 R2, -RZ, R31.reuse.H0_H0 ;  /* 0x2000001fff027230 */ /* 0x100fe40000004100 */
[C---:B------:R-:W-:Y:S01]  /*8930*/  FMUL R6, R24.reuse, R10 ;  /* 0x0000000a18067220 */ /* 0x040fe20000400000 */
[C---:B------:R-:W-:Y:S01]  /*8940*/  FFMA R4, R27.reuse, R16, R4 ;  /* 0x000000101b047223 */ /* 0x040fe20000000004 */
[----:B------:R-:W-:Y:S01]  /*8950*/  FFMA R5, R27, R0, R5 ;  /* 0x000000001b057223 */ /* 0x000fe20000000005 */
[----:B------:R-:W-:Y:S01]  /*8960*/  F2FP.F16.F32.PACK_AB R33, R7, R3 ;  /* 0x000000030721723e */ /* 0x000fe200000000ff */
[----:B------:R-:W-:Y:S02]  /*8970*/  HADD2.F32 R16, -RZ, R31.H1_H1 ;  /* 0x3000001fff107230 */ /* 0x000fe40000004100 */
[----:B------:R-:W-:Y:S01]  /*8980*/  FFMA R6, R27, R2, R6 ;  /* 0x000000021b067223 */ /* 0x000fe20000000006 */
[C---:B------:R-:W-:Y:S01]  /*8990*/  FMUL R11, R24.reuse, R11 ;  /* 0x0000000b180b7220 */ /* 0x040fe20000400000 */
[----:B------:R-:W-:Y:S01]  /*89a0*/  F2FP.F16.F32.PACK_AB R34, R5, R4 ;  /* 0x000000040522723e */ /* 0x000fe200000000ff */
[--C-:B------:R-:W-:Y:S02]  /*89b0*/  HADD2.F32 R0, -RZ, R36.reuse.H0_H0 ;  /* 0x20000024ff007230 */ /* 0x100fe40000004100 */
[C---:B------:R-:W-:Y:S01]  /*89c0*/  FMUL R9, R24.reuse, R13 ;  /* 0x0000000d18097220 */ /* 0x040fe20000400000 */
[----:B------:R-:W-:Y:S02]  /*89d0*/  HADD2.F32 R2, -RZ, R36.H1_H1 ;  /* 0x30000024ff027230 */ /* 0x000fe40000004100 */
[C---:B------:R-:W-:Y:S01]  /*89e0*/  FMUL R10, R24.reuse, R14 ;  /* 0x0000000e180a7220 */ /* 0x040fe20000400000 */
[--C-:B------:R-:W-:Y:S02]  /*89f0*/  HADD2.F32 R3, -RZ, R37.reuse.H0_H0 ;  /* 0x20000025ff037230 */ /* 0x100fe40000004100 */
        /* <DEDUP_REMOVED lines=13> */
[C---:B------:R-:W-:Y:S01]  /*8ad0*/  FMUL R14, R24.reuse, R18 ;  /* 0x00000012180e7220 */ /* 0x040fe20000400000 */
[----:B------:R-:W-:Y:S02]  /*8ae0*/  HADD2.F32 R5, -RZ, R39.H1_H1 ;  /* 0x30000027ff057230 */ /* 0x000fe40000004100 */
[C---:B------:R-:W-:Y:S01]  /*8af0*/  FFMA R15, R27.reuse, R0, R15 ;  /* 0x000000001b0f7223 */ /* 0x040fe2000000000f */
[----:B------:R-:W-:Y:S01]  /*8b00*/  MOV R0, UR50 ;  /* 0x0000003200007c02 */ /* 0x000fe20008000f00 */
        /* <DEDUP_REMOVED lines=18> */
[----:B--2---:R-:W2:Y:S01]  /*8c30*/  FENCE.VIEW.ASYNC.S ;  /* 0x00000000000073c6 */ /* 0x004ea20000000000 */
[----:B------:R-:W-:Y:S01]  /*8c40*/  @P0 PRMT R0, R72, 0x654, R0 ;  /* 0x0000065448000816 */ /* 0x000fe20000000000 */
[----:B--2---:R-:W-:Y:S06]  /*8c50*/  BAR.SYNC.DEFER_BLOCKING 0x1, 0x80 ;  /* 0x0042000000007b1d */ /* 0x004fec0000010000 */
[----:B------:R-:W-:Y:S05]  /*8c60*/  @P1 BRA `(.L_x_112) ;  /* 0x0000000000201947 */ /* 0x000fea0003800000 */
[----:B------:R-:W2:Y:S01]  /*8c70*/  LDCU.64 UR6, c[0x0][0x348] ;  /* 0x00006900ff0677ac */ /* 0x000ea20008000a00 */
[----:B------:R-:W-:Y:S02]  /*8c80*/  UIADD3 UR40, UPT, UPT, UR49, 0x2200, URZ ;  /* 0x0000220031287890 */ /* 0x000fe4000fffe0ff */
[----:B------:R-:W-:Y:S02]  /*8c90*/  UIADD3 UR41, UPT, UPT, UR52, 0x40, URZ ;  /* 0x0000004034297890 */ /* 0x000fe4000fffe0ff */
[----:B--2---:R-:W-:Y:S04]  /*8ca0*/  UIADD3 UR4, UP0, UPT, UR6, 0x780, URZ ;  /* 0x0000078006047890 */ /* 0x004fe8000ff1e0ff */
[----:B------:R-:W-:Y:S09]  /*8cb0*/  UIADD3.X UR5, UPT, UPT, URZ, UR7, URZ, UP0, !UPT ;  /* 0x00000007ff057290 */ /* 0x000ff200087fe4ff */
[----:B------:R2:W-:Y:S01]  /*8cc0*/  UTMASTG.5D [UR40], [UR4] ;  /* 0x00000028040073b5 */ /* 0x0005e20008020000 */
[----:B------:R0:W-:Y:S01]  /*8cd0*/  UTMACMDFLUSH ;  /* 0x00000000000079b7 */ /* 0x0001e20000000000 */
[----:B--2---:R-:W-:Y:S04]  /*8ce0*/  DEPBAR.LE SB0, 0x1 ;  /* 0x000080400000791a */ /* 0x004fe80000000000 */
.L_x_112:
[----:B------:R-:W-:Y:S05]  /*8cf0*/  BSYNC.RECONVERGENT B0 ;  /* 0x0000000000007941 */ /* 0x000fea0003800200 */
.L_x_111:
        /* <DEDUP_REMOVED lines=8> */
[----:B--2---:R-:W-:Y:S06]  /*8d80*/  @!P0 BRA `(.L_x_114) ;  /* 0x0000000000388947 */ /* 0x004fec0003800000 */
[----:B------:R-:W-:Y:S01]  /*8d90*/  ISETP.NE.U32.AND P0, PT, R71, 0x1, PT ;  /* 0x000000014700780c */ /* 0x000fe20003f05070 */
[----:B------:R-:W-:Y:S01]  /*8da0*/  BSSY B0, `(.L_x_115) ;  /* 0x0000008000007945 */ /* 0x000fe20003800000 */
[----:B------:R-:W-:Y:S11]  /*8db0*/  ISETP.NE.AND P1, PT, R70, RZ, PT ;  /* 0x000000ff4600720c */ /* 0x000ff60003f25270 */
[----:B------:R-:W-:Y:S04]  /*8dc0*/  @P0 IMAD R68, R68, 0x1000, R69 ;  /* 0x0000100044440824 */ /* 0x000fe800078e0245 */
[----:B------:R-:W-:Y:S01]  /*8dd0*/  @P0 VIADD R2, R68, UR49 ;  /* 0x0000003144020c36 */ /* 0x000fe20008000000 */
[----:B------:R-:W-:Y:S06]  /*8de0*/  @P1 BRA `(.L_x_116) ;  /* 0x00000000000c1947 */ /* 0x000fec0003800000 */
[----:B------:R-:W-:Y:S04]  /*8df0*/  SHF.L.U32 R0, R52, 0x1f, RZ ;  /* 0x0000001f34007819 */ /* 0x000fe800000006ff */
[----:B------:R-:W2:Y:S02]  /*8e00*/  SYNCS.PHASECHK.TRANS64.TRYWAIT P1, [R3+URZ+0x80], R0 ;  /* 0x00008000030075a7 */ /* 0x000ea400080211ff */
[----:B--2---:R-:W-:Y:S05]  /*8e10*/  @!P1 BRA `(.L_x_117) ;  /* 0x00000014007c9947 */ /* 0x004fea0003800000 */
.L_x_116:
[----:B------:R-:W-:Y:S05]  /*8e20*/  BSYNC B0 ;  /* 0x0000000000007941 */ /* 0x000fea0003800000 */
.L_x_115:
[----:B------:R-:W-:Y:S01]  /*8e30*/  @P0 IADD3 R2, PT, PT, R61, R2, RZ ;  /* 0x000000023d020210 */ /* 0x000fe20007ffe0ff */
[----:B------:R-:W-:Y:S05]  /*8e40*/  @P0 WARPSYNC.ALL ;  /* 0x0000000000000948 */ /* 0x000fea0003800000 */
[----:B------:R4:W1:Y:S04]  /*8e50*/  @P0 LDSM.16.M88.4 R28, [R68+UR49+0x200] ;  /* 0x00020031441c083b */ /* 0x0008680008000200 */
[----:B------:R4:W1:Y:S02]  /*8e60*/  @P0 LDSM.16.M88.4 R36, [R2+0x200] ;  /* 0x000200000224083b */ /* 0x0008640000000200 */
.L_x_114:
[----:B------:R-:W-:Y:S05]  /*8e70*/  BSYNC B1 ;  /* 0x0000000000017941 */ /* 0x000fea0003800000 */
.L_x_113:
[----:B--2---:R-:W-:Y:S05]  /*8e80*/  VIADD R0, R25, 0x60 ;  /* 0x0000006019007836 */ /* 0x004fea0000000000 */
[----:B------:R-:W-:Y:S04]  /*8e90*/  SHF.R.U32.HI R0, RZ, 0x15, R0 ;  /* 0x00000015ff007819 */ /* 0x000fe80000011600 */
[----:B------:R-:W-:Y:S11]  /*8ea0*/  LOP3.LUT P0, RZ, R0, 0x3, R56, 0x48, !PT ;  /* 0x0000000300ff7812 */ /* 0x000ff60007804838 */
[----:B------:R-:W-:Y:S02]  /*8eb0*/  @!UPT UIADD3 URZ, UPT, UPT, URZ, URZ, URZ ;  /* 0x000000fffffff290 */ /* 0x000fe4000fffe0ff */
[----:B------:R-:W-:Y:S05]  /*8ec0*/  @!P0 BRA `(.L_x_118) ;  /* 0x0000000000408947 */ /* 0x000fea0003800000 */
[----:B------:R-:W2:Y:S01]  /*8ed0*/  LDCU.64 UR8, c[0x4][0x70] ;  /* 0x01000e00ff0877ac */ /* 0x000ea20008000a00 */
[----:B------:R-:W-:Y:S01]  /*8ee0*/  MOV R3, 0x0 ;  /* 0x0000000000037802 */ /* 0x000fe20000000f00 */
[----:B------:R-:W-:Y:S02]  /*8ef0*/  HFMA2 R12, -RZ, RZ, 0, 5.9604644775390625e-08 ;  /* 0x00000001ff0c7431 */ /* 0x000fe400000001ff */
[----:B-1----:R-:W-:Y:S02]  /*8f00*/  IMAD.MOV.U32 R8, RZ, RZ, 0x192 ;  /* 0x00000192ff087424 */ /* 0x002fe400078e00ff */
[----:B------:R-:W-:Y:S01]  /*8f10*/  IMAD.MOV.U32 R13, RZ, RZ, RZ ;  /* 0x000000ffff0d7224 */ /* 0x000fe200078e00ff */
[----:B------:R-:W1:Y:S01]  /*8f20*/  LDCU.64 UR6, c[0x4][0x78] ;  /* 0x01000f00ff0677ac */ /* 0x000e620008000a00 */
[----:B----4-:R-:W4:Y:S01]  /*8f30*/  LDC.64 R2, c[0x4][R3] ;  /* 0x0100000003027b82 */ /* 0x010f220000000a00 */
        /* <DEDUP_REMOVED lines=9> */
.L_x_118:
[----:B------:R-:W-:Y:S01]  /*8fd0*/  ISETP.NE.AND P0, PT, R54, RZ, PT ;  /* 0x000000ff3600720c */ /* 0x000fe20003f05270 */
[----:B------:R-:W-:Y:S05]  /*8fe0*/  WARPSYNC.ALL ;  /* 0x0000000000007948 */ /* 0x000fea0003800000 */
[----:B------:R-:W-:Y:S01]  /*8ff0*/  R2UR UR4, R25 ;  /* 0x00000000190472ca */ /* 0x000fe200000e0000 */
[----:B------:R-:W2:Y:S01]  /*9000*/  S2UR UR5, SR_CgaCtaId ;  /* 0x00000000000579c3 */ /* 0x000ea20000008800 */
[--C-:B-1----:R-:W-:Y:S01]  /*9010*/  HADD2.F32 R3, -RZ, R28.reuse.H0_H0 ;  /* 0x2000001cff037230 */ /* 0x102fe20000004100 */
[----:B------:R-:W-:Y:S01]  /*9020*/  BSSY.RECONVERGENT B0, `(.L_x_119) ;  /* 0x0000050000007945 */ /* 0x000fe20003800200 */
[----:B------:R-:W-:Y:S02]  /*9030*/  HADD2.F32 R20, -RZ, R28.H1_H1 ;  /* 0x3000001cff147230 */ /* 0x000fe40000004100 */
[--C-:B------:R-:W-:Y:S02]  /*9040*/  HADD2.F32 R21, -RZ, R29.reuse.H0_H0 ;  /* 0x2000001dff157230 */ /* 0x100fe40000004100 */
[----:B------:R-:W-:Y:S02]  /*9050*/  HADD2.F32 R25, -RZ, R29.H1_H1 ;  /* 0x3000001dff197230 */ /* 0x000fe40000004100 */
[--C-:B------:R-:W-:Y:S02]  /*9060*/  HADD2.F32 R26, -RZ, R30.reuse.H0_H0 ;  /* 0x2000001eff1a7230 */ /* 0x100fe40000004100 */
[----:B------:R-:W-:Y:S01]  /*9070*/  HADD2.F32 R28, -RZ, R30.H1_H1 ;  /* 0x3000001eff1c7230 */ /* 0x000fe20000004100 */
[----:B------:R-:W1:Y:S01]  /*9080*/  LDTM.16dp256bit.x4 R4, tmem[UR4+0x60] ;  /* 0x00006004000479ee */ /* 0x000e620008120000 */
[----:B------:R-:W-:Y:S01]  /*9090*/  NOP ;  /* 0x0000000000007918 */ /* 0x000fe20000000000 */
[----:B------:R-:W-:Y:S01]  /*90a0*/  R2UR UR4, R67 ;  /* 0x00000000430472ca */ /* 0x000fe200000e0000 */
[--C-:B------:R-:W-:Y:S02]  /*90b0*/  HADD2.F32 R29, -RZ, R31.reuse.H0_H0 ;  /* 0x2000001fff1d7230 */ /* 0x100fe40000004100 */
[----:B------:R-:W-:Y:S02]  /*90c0*/  HADD2.F32 R30, -RZ, R31.H1_H1 ;  /* 0x3000001fff1e7230 */ /* 0x000fe40000004100 */
[--C-:B------:R-:W-:Y:S02]  /*90d0*/  HADD2.F32 R31, -RZ, R36.reuse.H0_H0 ;  /* 0x20000024ff1f7230 */ /* 0x100fe40000004100 */
[----:B------:R-:W-:Y:S02]  /*90e0*/  HADD2.F32 R32, -RZ, R36.H1_H1 ;  /* 0x30000024ff207230 */ /* 0x000fe40000004100 */
[--C-:B------:R-:W-:Y:S02]  /*90f0*/  HADD2.F32 R33, -RZ, R37.reuse.H0_H0 ;  /* 0x20000025ff217230 */ /* 0x100fe40000004100 */
[----:B------:R-:W-:Y:S02]  /*9100*/  HADD2.F32 R34, -RZ, R37.H1_H1 ;  /* 0x30000025ff227230 */ /* 0x000fe40000004100 */
[----:B------:R-:W-:Y:S01]  /*9110*/  UIADD3 UR4, UPT, UPT, UR4, 0xf0, URZ ;  /* 0x000000f004047890 */ /* 0x000fe2000fffe0ff */
[--C-:B------:R-:W-:Y:S02]  /*9120*/  HADD2.F32 R35, -RZ, R38.reuse.H0_H0 ;  /* 0x20000026ff237230 */ /* 0x100fe40000004100 */
[----:B------:R-:W-:Y:S02]  /*9130*/  HADD2.F32 R36, -RZ, R38.H1_H1 ;  /* 0x30000026ff247230 */ /* 0x000fe40000004100 */
[--C-:B------:R-:W-:Y:S02]  /*9140*/  HADD2.F32 R37, -RZ, R39.reuse.H0_H0 ;  /* 0x20000027ff257230 */ /* 0x100fe40000004100 */
[----:B------:R-:W-:Y:S02]  /*9150*/  HADD2.F32 R38, -RZ, R39.H1_H1 ;  /* 0x30000027ff267230 */ /* 0x000fe40000004100 */
[C---:B-1----:R-:W-:Y:S01]  /*9160*/  FMUL R0, R24.reuse, R4 ;  /* 0x0000000418007220 */ /* 0x042fe20000400000 */
[----:B--2---:R-:W-:Y:S01]  /*9170*/  UPRMT UR4, UR5, 0x654, UR4 ;  /* 0x0000065405047896 */ /* 0x004fe20008000004 */
[C---:B----4-:R-:W-:Y:S01]  /*9180*/  FMUL R2, R24.reuse, R5 ;  /* 0x0000000518027220 */ /* 0x050fe20000400000 */
[C---:B------:R-:W-:Y:S01]  /*9190*/  FMUL R7, R24.reuse, R7 ;  /* 0x0000000718077220 */ /* 0x040fe20000400000 */
[C---:B------:R-:W-:Y:S01]  /*91a0*/  FFMA R0, R27.reuse, R3, R0 ;  /* 0x000000031b007223 */ /* 0x040fe20000000000 */
[C---:B------:R-:W-:Y:S01]  /*91b0*/  FMUL R3, R24.reuse, R6 ;  /* 0x0000000618037220 */ /* 0x040fe20000400000 */
[C---:B------:R-:W-:Y:S01]  /*91c0*/  FFMA R2, R27.reuse, R20, R2 ;  /* 0x000000141b027223 */ /* 0x040fe20000000002 */
[C---:B------:R-:W-:Y:S01]  /*91d0*/  FMUL R4, R24.reuse, R8 ;  /* 0x0000000818047220 */ /* 0x040fe20000400000 */
[----:B------:R-:W-:Y:S01]  /*91e0*/  FMUL R5, R24, R9 ;  /* 0x0000000918057220 */ /* 0x000fe20000400000 */
[C---:B------:R-:W-:Y:S01]  /*91f0*/  FFMA R3, R27.reuse, R21, R3 ;  /* 0x000000151b037223 */ /* 0x040fe20000000003 */
[----:B------:R-:W-:Y:S01]  /*9200*/  SYNCS.ARRIVE.TRANS64.RED.A1T0 RZ, [UR4], RZ ;  /* 0x000000ffffff79a7 */ /* 0x000fe20008100404 */
[----:B------:R-:W-:Y:S01]  /*9210*/  F2FP.F16.F32.PACK_AB R68, R2, R0 ;  /* 0x000000000244723e */ /* 0x000fe200000000ff */
[C---:B------:R-:W-:Y:S01]  /*9220*/  FFMA R7, R27.reuse, R25, R7 ;  /* 0x000000191b077223 */ /* 0x040fe20000000007 */
[C---:B------:R-:W-:Y:S01]  /*9230*/  FFMA R4, R27.reuse, R26, R4 ;  /* 0x0000001a1b047223 */ /* 0x040fe20000000004 */
[C---:B------:R-:W-:Y:S01]  /*9240*/  FFMA R5, R27.reuse, R28, R5 ;  /* 0x0000001c1b057223 */ /* 0x040fe20000000005 */
[C---:B------:R-:W-:Y:S01]  /*9250*/  FMUL R6, R24.reuse, R10 ;  /* 0x0000000a18067220 */ /* 0x040fe20000400000 */
[C---:B------:R-:W-:Y:S01]  /*9260*/  FMUL R11, R24.reuse, R11 ;  /* 0x0000000b180b7220 */ /* 0x040fe20000400000 */
[C---:B------:R-:W-:Y:S01]  /*9270*/  FMUL R8, R24.reuse, R12 ;  /* 0x0000000c18087220 */ /* 0x040fe20000400000 */
[C---:B------:R-:W-:Y:S01]  /*9280*/  FMUL R9, R24.reuse, R13 ;  /* 0x0000000d18097220 */ /* 0x040fe20000400000 */
[C---:B------:R-:W-:Y:S01]  /*9290*/  FFMA R6, R27.reuse, R29, R6 ;  /* 0x0000001d1b067223 */ /* 0x040fe20000000006 */
        /* <DEDUP_REMOVED lines=10> */
[----:B------:R-:W-:Y:S01]  /*9340*/  FMUL R19, R24, R19 ;  /* 0x0000001318137220 */ /* 0x000fe20000400000 */
[C---:B------:R-:W-:Y:S01]  /*9350*/  FFMA R12, R27.reuse, R35, R12 ;  /* 0x000000231b0c7223 */ /* 0x040fe2000000000c */
[C---:B------:R-:W-:Y:S01]  /*9360*/  FFMA R13, R27.reuse, R36, R13 ;  /* 0x000000241b0d7223 */ /* 0x040fe2000000000d */
[C---:B------:R-:W-:Y:S01]  /*9370*/  FFMA R14, R27.reuse, R37, R14 ;  /* 0x000000251b0e7223 */ /* 0x040fe2000000000e */
[----:B------:R-:W-:Y:S01]  /*9380*/  FFMA R19, R27, R38, R19 ;  /* 0x000000261b137223 */ /* 0x000fe20000000013 */
[----:B---3--:R-:W-:Y:S02]  /*9390*/  F2FP.F16.F32.PACK_AB R69, R7, R3 ;  /* 0x000000030745723e */ /* 0x008fe400000000ff */
[----:B------:R-:W-:Y:S02]  /*93a0*/  F2FP.F16.F32.PACK_AB R70, R5, R4 ;  /* 0x000000040546723e */ /* 0x000fe400000000ff */
        /* <DEDUP_REMOVED lines=23> */
.L_x_120:
[----:B------:R-:W-:Y:S05]  /*9520*/  BSYNC.RECONVERGENT B0 ;  /* 0x0000000000007941 */ /* 0x000fea0003800200 */
.L_x_119:
[----:B------:R-:W-:Y:S01]  /*9530*/  BAR.SYNC.DEFER_BLOCKING 0x1, 0x80 ;  /* 0x0042000000007b1d */ /* 0x000fe20000010000 */
[----:B------:R-:W-:Y:S01]  /*9540*/  UISETP.NE.AND UP0, UPT, UR54, -0x4, UPT ;  /* 0xfffffffc3600788c */ /* 0x000fe2000bf05270 */
[----:B------:R-:W-:Y:S08]  /*9550*/  IADD3 R22, PT, PT, R22, 0x1, RZ ;  /* 0x0000000116167810 */ /* 0x000ff00007ffe0ff */
[----:B------:R-:W-:Y:S05]  /*9560*/  BRA.U !UP0, `(.L_x_121) ;  /* 0x0000000108287547 */ /* 0x000fea000b800000 */
[----:B------:R-:W-:Y:S01]  /*9570*/  ISETP.NE.AND P0, PT, R64, RZ, PT ;  /* 0x000000ff4000720c */ /* 0x000fe20003f05270 */
[----:B------:R-:W-:Y:S01]  /*9580*/  IMAD.U32 R0, RZ, RZ, UR51 ;  /* 0x00000033ff007e24 */ /* 0x000fe2000f8e00ff */
[----:B------:R-:W-:Y:S02]  /*9590*/  UIADD3 UR4, UPT, UPT, UR51, 0x1, URZ ;  /* 0x0000000133047890 */ /* 0x000fe4000fffe0ff */
[----:B------:R-:W-:Y:S02]  /*95a0*/  ISETP.NE.U32.OR P0, PT, R63, 0x1, !P0 ;  /* 0x000000013f00780c */ /* 0x000fe40004705470 */
[----:B------:R-:W-:Y:S04]  /*95b0*/  UISETP.NE.AND UP0, UPT, UR4, 0x4, UPT ;  /* 0x000000040400788c */ /* 0x000fe8000bf05270 */
[----:B------:R-:W-:Y:S07]  /*95c0*/  USEL UR51, UR4, URZ, UP0 ;  /* 0x000000ff04337287 */ /* 0x000fee0008000000 */
[----:B------:R-:W-:Y:S05]  /*95d0*/  @P0 LEA R0, R0, UR49, 0x3 ;  /* 0x0000003100000c11 */ /* 0x000fea000f8e18ff */
[----:B------:R-:W-:Y:S05]  /*95e0*/  @P0 VIADD R0, R0, 0xa0 ;  /* 0x000000a000000836 */ /* 0x000fea0000000000 */
[----:B------:R-:W-:Y:S04]  /*95f0*/  @P0 PRMT R0, R72, 0x654, R0 ;  /* 0x0000065448000816 */ /* 0x000fe80000000000 */
[----:B------:R2:W-:Y:S03]  /*9600*/  @P0 SYNCS.ARRIVE.TRANS64.RED.A1T0 RZ, [R0+URZ], RZ ;  /* 0x000000ff00ff09a7 */ /* 0x0005e600081004ff */
.L_x_121:
[----:B------:R-:W-:Y:S01]  /*9610*/  R2UR UR5, R48 ;  /* 0x00000000300572ca */ /* 0x000fe200000e0000 */
[----:B------:R-:W-:Y:S01]  /*9620*/  UIADD3 UR54, UPT, UPT, UR54, 0x4, URZ ;  /* 0x0000000436367890 */ /* 0x000fe2000fffe0ff */
[----:B------:R-:W-:Y:S01]  /*9630*/  R2UR UR4, R49 ;  /* 0x00000000310472ca */ /* 0x000fe200000e0000 */
[----:B------:R-:W-:Y:S01]  /*9640*/  UMOV UR50, UR63 ;  /* 0x0000003f00327c82 */ /* 0x000fe20008000000 */
[----:B------:R-:W-:Y:S02]  /*9650*/  LOP3.LUT P0, RZ, R46, 0x1, RZ, 0xc0, !PT ;  /* 0x000000012eff7812 */ /* 0x000fe4000780c0ff */
[----:B------:R-:W-:Y:S02]  /*9660*/  ISETP.NE.AND P1, PT, R22, 0x2, PT ;  /* 0x000000021600780c */ /* 0x000fe40003f25270 */
[----:B------:R-:W-:Y:S02]  /*9670*/  LOP3.LUT R50, R50, 0x1, RZ, 0x3c, !PT ;  /* 0x0000000132327812 */ /* 0x000fe400078e3cff */
[----:B--2---:R-:W-:Y:S02]  /*9680*/  SEL R0, RZ, 0x1, P1 ;  /* 0x00000001ff007807 */ /* 0x004fe40000800000 */
[----:B------:R-:W-:Y:S01]  /*9690*/  SEL R22, R22, RZ, P1 ;  /* 0x000000ff16167207 */ /* 0x000fe20000800000 */
[----:B------:R-:W-:Y:S01]  /*96a0*/  UIADD3 UR21, UPT, UPT, UR36, UR5, URZ ;  /* 0x0000000524157290 */ /* 0x000fe2000fffe0ff */
[----:B------:R-:W-:Y:S01]  /*96b0*/  LOP3.LUT R51, R51, R0, RZ, 0x3c, !PT ;  /* 0x0000000033337212 */ /* 0x000fe200078e3cff */
[----:B------:R-:W-:Y:S02]  /*96c0*/  UIADD3 UR28, UPT, UPT, UR37, UR4, URZ ;  /* 0x00000004251c7290 */ /* 0x000fe4000fffe0ff */
[----:B------:R-:W-:Y:S10]  /*96d0*/  @P0 BRA `(.L_x_122) ;  /* 0xffffffc800740947 */ /* 0x000ff4000383ffff */
[----:B------:R-:W-:-:S13]  /*96e0*/  R2UR UR4, R59 ;  /* 0x000000003b0472ca */ /* 0x000fda00000e0000 */
[----:B------:R-:W-:-:S09]  /*96f0*/  UISETP.NE.AND UP0, UPT, UR4, URZ, UPT ;  /* 0x000000ff0400728c */ /* 0x000fd2000bf05270 */
[----:B------:R-:W-:Y:S05]  /*9700*/  BRA.U !UP0, `(.L_x_123) ;  /* 0x0000000108487547 */ /* 0x000fea000b800000 */
[----:B------:R-:W2:Y:S02]  /*9710*/  LDCU.64 UR4, c[0x0][0x990] ;  /* 0x00013200ff0477ac */ /* 0x000ea40008000a00 */
[----:B--2---:R-:W-:-:S04]  /*9720*/  UISETP.NE.U32.AND UP0, UPT, UR4, URZ, UPT ;  /* 0x000000ff0400728c */ /* 0x004fc8000bf05070 */
[----:B------:R-:W-:-:S09]  /*9730*/  UISETP.NE.AND.EX UP0, UPT, UR5, URZ, UPT, UP0 ;  /* 0x000000ff0500728c */ /* 0x000fd2000bf05300 */
[----:B------:R-:W-:Y:S05]  /*9740*/  BRA.U UP0, `(.L_x_124) ;  /* 0x00000001000c7547 */ /* 0x000fea000b800000 */
[----:B------:R-:W-:-:S13]  /*9750*/  FSETP.NEU.AND P0, PT, R27, RZ, PT ;  /* 0x000000ff1b00720b */ /* 0x000fda0003f0d000 */
[----:B------:R-:W-:Y:S05]  /*9760*/  @!P0 EXIT ;  /* 0x000000000000894d */ /* 0x000fea0003800000 */
[----:B------:R-:W-:Y:S05]  /*9770*/  BRA `(.L_x_123) ;  /* 0x00000000002c7947 */ /* 0x000fea0003800000 */
.L_x_124:
[----:B------:R-:W-:Y:S01]  /*9780*/  ISETP.NE.AND P0, PT, R62, RZ, PT ;  /* 0x000000ff3e00720c */ /* 0x000fe20003f05270 */
[----:B------:R-:W-:-:S12]  /*9790*/  BSSY.RECONVERGENT B0, `(.L_x_123) ;  /* 0x0000009000007945 */ /* 0x000fd80003800200 */
[----:B------:R-:W-:Y:S05]  /*97a0*/  @P0 BRA `(.L_x_125) ;  /* 0x0000000000140947 */ /* 0x000fea0003800000 */
[----:B------:R-:W2:Y:S02]  /*97b0*/  LDCU.64 UR4, c[0x0][0x988] ;  /* 0x00013100ff0477ac */ /* 0x000ea40008000a00 */
[----:B--2---:R-:W-:-:S04]  /*97c0*/  ISETP.NE.U32.AND P0, PT, RZ, UR4, PT ;  /* 0x00000004ff007c0c */ /* 0x004fc8000bf05070 */
[----:B------:R-:W-:-:S13]  /*97d0*/  ISETP.NE.AND.EX P0, PT, RZ, UR5, PT, P0 ;  /* 0x00000005ff007c0c */ /* 0x000fda000bf05300 */
[----:B------:R-:W-:Y:S05]  /*97e0*/  @!P0 EXIT ;  /* 0x000000000000894d */ /* 0x000fea0003800000 */
[----:B------:R-:W-:Y:S05]  /*97f0*/  BRA `(.L_x_126) ;  /* 0x0000000000087947 */ /* 0x000fea0003800000 */
.L_x_125:
[----:B------:R-:W-:-:S13]  /*9800*/  FSETP.NEU.AND P0, PT, R27, RZ, PT ;  /* 0x000000ff1b00720b */ /* 0x000fda0003f0d000 */
[----:B------:R-:W-:Y:S05]  /*9810*/  @!P0 EXIT ;  /* 0x000000000000894d */ /* 0x000fea0003800000 */
.L_x_126:
[----:B------:R-:W-:Y:S05]  /*9820*/  BSYNC.RECONVERGENT B0 ;  /* 0x0000000000007941 */ /* 0x000fea0003800200 */
.L_x_123:
[----:B------:R-:W2:Y:S01]  /*9830*/  S2UR UR5, SR_CgaCtaId ;  /* 0x00000000000579c3 */ /* 0x000ea20000008800 */
[----:B------:R-:W-:Y:S01]  /*9840*/  ULEA UR4, UR51, UR49, 0x3 ;  /* 0x0000003133047291 */ /* 0x000fe2000f8e18ff */
[----:B------:R-:W-:-:S04]  /*9850*/  DEPBAR.LE SB0, 0x0 ;  /* 0x000080000000791a */ /* 0x000fc80000000000 */
[----:B------:R-:W-:-:S04]  /*9860*/  UIADD3 UR4, UPT, UPT, UR4, 0xa0, URZ ;  /* 0x000000a004047890 */ /* 0x000fc8000fffe0ff */
[----:B--2---:R-:W-:-:S09]  /*9870*/  UPRMT UR4, UR5, 0x654, UR4 ;  /* 0x0000065405047896 */ /* 0x004fd20008000004 */
[----:B------:R-:W-:Y:S01]  /*9880*/  SYNCS.ARRIVE.TRANS64.RED.A1T0 RZ, [UR4], RZ ;  /* 0x000000ffffff79a7 */ /* 0x000fe20008100404 */
[----:B------:R-:W-:Y:S05]  /*9890*/  EXIT ;  /* 0x000000000000794d */ /* 0x000fea0003800000 */
.L_x_19:
[----:B------:R-:W-:Y:S07]  /*98a0*/  MOV R0, UR49 ;  /* 0x0000003100007c02 */ /* 0x000fee0008000f00 */
.L_x_127:
[----:B--2---:R2:W3:Y:S02]  /*98b0*/  SYNCS.PHASECHK.TRANS64.TRYWAIT P0, [R0+URZ+0x40], R4 ;  /* 0x00004004000075a7 */ /* 0x0044e400080011ff */
[----:B---3--:R-:W-:Y:S05]  /*98c0*/  @!P0 NANOSLEEP.SYNCS 0x989680 ;  /* 0x009896800000895d */ /* 0x008fea0003900000 */
[----:B------:R-:W3:Y:S02]  /*98d0*/  @!P0 SYNCS.PHASECHK.TRANS64 P0, [R0+URZ+0x40], R4 ;  /* 0x00004004000085a7 */ /* 0x000ee400080010ff */
[----:B---3--:R-:W-:Y:S05]  /*98e0*/  @!P0 BRA `(.L_x_127) ;  /* 0xfffffffc00f08947 */ /* 0x008fea000383ffff */
[----:B------:R-:W-:Y:S05]  /*98f0*/  BRA `(.L_x_18) ;  /* 0xffffff84003c7947 */ /* 0x000fea000383ffff */
.L_x_25:
[----:B-1----:R-:W-:Y:S07]  /*9900*/  MOV R0, UR41 ;  /* 0x0000002900007c02 */ /* 0x002fee0008000f00 */
.L_x_128:
[----:B-1----:R1:W2:Y:S02]  /*9910*/  SYNCS.PHASECHK.TRANS64.TRYWAIT P0, [R0+URZ+0x40], R4 ;  /* 0x00004004000075a7 */ /* 0x0022a400080011ff */
[----:B--2---:R-:W-:Y:S05]  /*9920*/  @!P0 NANOSLEEP.SYNCS 0x989680 ;  /* 0x009896800000895d */ /* 0x004fea0003900000 */
[----:B------:R-:W2:Y:S02]  /*9930*/  @!P0 SYNCS.PHASECHK.TRANS64 P0, [R0+URZ+0x40], R4 ;  /* 0x00004004000085a7 */ /* 0x000ea400080010ff */
[----:B--2---:R-:W-:Y:S05]  /*9940*/  @!P0 BRA `(.L_x_128) ;  /* 0xfffffffc00f08947 */ /* 0x004fea000383ffff */
[----:B------:R-:W-:Y:S05]  /*9950*/  BRA `(.L_x_24) ;  /* 0xffffff8800c07947 */ /* 0x000fea000383ffff */
.L_x_29:
[----:B-1----:R-:W-:-:S07]  /*9960*/  MOV R0, UR44 ;  /* 0x0000002c00007c02 */ /* 0x002fce0008000f00 */
.L_x_129:
[----:B-1----:R1:W2:Y:S02]  /*9970*/  SYNCS.PHASECHK.TRANS64.TRYWAIT P0, [R0+URZ+0xd0], R3 ;  /* 0x0000d003000075a7 */ /* 0x0022a400080011ff */
[----:B--2---:R-:W-:Y:S05]  /*9980*/  @!P0 NANOSLEEP.SYNCS 0x989680 ;  /* 0x009896800000895d */ /* 0x004fea0003900000 */
[----:B------:R-:W2:Y:S02]  /*9990*/  @!P0 SYNCS.PHASECHK.TRANS64 P0, [R0+URZ+0xd0], R3 ;  /* 0x0000d003000085a7 */ /* 0x000ea400080010ff */
[----:B--2---:R-:W-:Y:S05]  /*99a0*/  @!P0 BRA `(.L_x_129) ;  /* 0xfffffffc00f08947 */ /* 0x004fea000383ffff */
[----:B------:R-:W-:Y:S05]  /*99b0*/  BRA `(.L_x_130) ;  /* 0xffffff8c00c07947 */ /* 0x000fea000383ffff */
.L_x_33:
[----:B------:R-:W-:-:S07]  /*99c0*/  MOV R0, UR4 ;  /* 0x0000000400007c02 */ /* 0x000fce0008000f00 */
.L_x_131:
[----:B-1----:R1:W2:Y:S02]  /*99d0*/  SYNCS.PHASECHK.TRANS64.TRYWAIT P0, [R0+URZ], R2 ;  /* 0x00000002000075a7 */ /* 0x0022a400080011ff */
[----:B--2---:R-:W-:Y:S05]  /*99e0*/  @!P0 NANOSLEEP.SYNCS 0x989680 ;  /* 0x009896800000895d */ /* 0x004fea0003900000 */
[----:B------:R-:W2:Y:S02]  /*99f0*/  @!P0 SYNCS.PHASECHK.TRANS64 P0, [R0+URZ], R2 ;  /* 0x00000002000085a7 */ /* 0x000ea400080010ff */
[----:B--2---:R-:W-:Y:S05]  /*9a00*/  @!P0 BRA `(.L_x_131) ;  /* 0xfffffffc00f08947 */ /* 0x004fea000383ffff */
[----:B------:R-:W-:Y:S05]  /*9a10*/  BRA `(.L_x_132) ;  /* 0xffffff9400547947 */ /* 0x000fea000383ffff */
.L_x_34:
[----:B------:R-:W-:-:S07]  /*9a20*/  MOV R0, UR5 ;  /* 0x0000000500007c02 */ /* 0x000fce0008000f00 */
.L_x_133:
[----:B-1----:R1:W2:Y:S02]  /*9a30*/  SYNCS.PHASECHK.TRANS64.TRYWAIT P0, [R0+URZ], R2 ;  /* 0x00000002000075a7 */ /* 0x0022a400080011ff */
[----:B--2---:R-:W-:Y:S05]  /*9a40*/  @!P0 NANOSLEEP.SYNCS 0x989680 ;  /* 0x009896800000895d */ /* 0x004fea0003900000 */
[----:B------:R-:W2:Y:S02]  /*9a50*/  @!P0 SYNCS.PHASECHK.TRANS64 P0, [R0+URZ], R2 ;  /* 0x00000002000085a7 */ /* 0x000ea400080010ff */
[----:B--2---:R-:W-:Y:S05]  /*9a60*/  @!P0 BRA `(.L_x_133) ;  /* 0xfffffffc00f08947 */ /* 0x004fea000383ffff */
[----:B------:R-:W-:Y:S05]  /*9a70*/  BRA `(.L_x_134) ;  /* 0xffffff9400647947 */ /* 0x000fea000383ffff */
.L_x_35:
[----:B------:R-:W-:-:S07]  /*9a80*/  MOV R0, UR5 ;  /* 0x0000000500007c02 */ /* 0x000fce0008000f00 */
.L_x_135:
[----:B-1----:R1:W2:Y:S02]  /*9a90*/  SYNCS.PHASECHK.TRANS64.TRYWAIT P0, [R0+URZ], R2 ;  /* 0x00000002000075a7 */ /* 0x0022a400080011ff */
[----:B--2---:R-:W-:Y:S05]  /*9aa0*/  @!P0 NANOSLEEP.SYNCS 0x989680 ;  /* 0x009896800000895d */ /* 0x004fea0003900000 */
[----:B------:R-:W2:Y:S02]  /*9ab0*/  @!P0 SYNCS.PHASECHK.TRANS64 P0, [R0+URZ], R2 ;  /* 0x00000002000085a7 */ /* 0x000ea400080010ff */
[----:B--2---:R-:W-:Y:S05]  /*9ac0*/  @!P0 BRA `(.L_x_135) ;  /* 0xfffffffc00f08947 */ /* 0x004fea000383ffff */
[----:B------:R-:W-:Y:S05]  /*9ad0*/  BRA `(.L_x_136) ;  /* 0xffffff9400747947 */ /* 0x000fea000383ffff */
.L_x_36:
[----:B------:R-:W-:-:S07]  /*9ae0*/  MOV R0, UR5 ;  /* 0x0000000500007c02 */ /* 0x000fce0008000f00 */
.L_x_137:
[----:B-1----:R1:W2:Y:S02]  /*9af0*/  SYNCS.PHASECHK.TRANS64.TRYWAIT P0, [R0+URZ], R2 ;  /* 0x00000002000075a7 */ /* 0x0022a400080011ff */
[----:B--2---:R-:W-:Y:S05]  /*9b00*/  @!P0 NANOSLEEP.SYNCS 0x989680 ;  /* 0x009896800000895d */ /* 0x004fea0003900000 */
[----:B------:R-:W2:Y:S02]  /*9b10*/  @!P0 SYNCS.PHASECHK.TRANS64 P0, [R0+URZ], R2 ;  /* 0x00000002000085a7 */ /* 0x000ea400080010ff */
[----:B--2---:R-:W-:Y:S05]  /*9b20*/  @!P0 BRA `(.L_x_137) ;  /* 0xfffffffc00f08947 */ /* 0x004fea000383ffff */
[----:B------:R-:W-:Y:S05]  /*9b30*/  BRA `(.L_x_138) ;  /* 0xffffff9400847947 */ /* 0x000fea000383ffff */
.L_x_37:
[----:B------:R-:W-:-:S07]  /*9b40*/  MOV R0, UR5 ;  /* 0x0000000500007c02 */ /* 0x000fce0008000f00 */
.L_x_139:
[----:B-1----:R1:W2:Y:S02]  /*9b50*/  SYNCS.PHASECHK.TRANS64.TRYWAIT P0, [R0+URZ], R2 ;  /* 0x00000002000075a7 */ /* 0x0022a400080011ff */
[----:B--2---:R-:W-:Y:S05]  /*9b60*/  @!P0 NANOSLEEP.SYNCS 0x989680 ;  /* 0x009896800000895d */ /* 0x004fea0003900000 */
[----:B------:R-:W2:Y:S02]  /*9b70*/  @!P0 SYNCS.PHASECHK.TRANS64 P0, [R0+URZ], R2 ;  /* 0x00000002000085a7 */ /* 0x000ea400080010ff */
[----:B--2---:R-:W-:Y:S05]  /*9b80*/  @!P0 BRA `(.L_x_139) ;  /* 0xfffffffc00f08947 */ /* 0x004fea000383ffff */
[----:B------:R-:W-:Y:S05]  /*9b90*/  BRA `(.L_x_140) ;  /* 0xffffff9400947947 */ /* 0x000fea000383ffff */
.L_x_38:
[----:B------:R-:W-:-:S07]  /*9ba0*/  MOV R0, UR5 ;  /* 0x0000000500007c02 */ /* 0x000fce0008000f00 */
.L_x_141:
[----:B-1----:R1:W2:Y:S02]  /*9bb0*/  SYNCS.PHASECHK.TRANS64.TRYWAIT P0, [R0+URZ], R2 ;  /* 0x00000002000075a7 */ /* 0x0022a400080011ff */
[----:B--2---:R-:W-:Y:S05]  /*9bc0*/  @!P0 NANOSLEEP.SYNCS 0x989680 ;  /* 0x009896800000895d */ /* 0x004fea0003900000 */
[----:B------:R-:W2:Y:S02]  /*9bd0*/  @!P0 SYNCS.PHASECHK.TRANS64 P0, [R0+URZ], R2 ;  /* 0x00000002000085a7 */ /* 0x000ea400080010ff */
[----:B--2---:R-:W-:Y:S05]  /*9be0*/  @!P0 BRA `(.L_x_141) ;  /* 0xfffffffc00f08947 */ /* 0x004fea000383ffff */
[----:B------:R-:W-:Y:S05]  /*9bf0*/  BRA `(.L_x_142) ;  /* 0xffffff9400a47947 */ /* 0x000fea000383ffff */
.L_x_39:
[----:B------:R-:W-:-:S07]  /*9c00*/  MOV R0, UR5 ;  /* 0x0000000500007c02 */ /* 0x000fce0008000f00 */
.L_x_143:
[----:B-1----:R1:W2:Y:S02]  /*9c10*/  SYNCS.PHASECHK.TRANS64.TRYWAIT P0, [R0+URZ], R2 ;  /* 0x00000002000075a7 */ /* 0x0022a400080011ff */
[----:B--2---:R-:W-:Y:S05]  /*9c20*/  @!P0 NANOSLEEP.SYNCS 0x989680 ;  /* 0x009896800000895d */ /* 0x004fea0003900000 */
[----:B------:R-:W2:Y:S02]  /*9c30*/  @!P0 SYNCS.PHASECHK.TRANS64 P0, [R0+URZ], R2 ;  /* 0x00000002000085a7 */ /* 0x000ea400080010ff */
[----:B--2---:R-:W-:Y:S05]  /*9c40*/  @!P0 BRA `(.L_x_143) ;  /* 0xfffffffc00f08947 */ /* 0x004fea000383ffff */
[----:B------:R-:W-:Y:S05]  /*9c50*/  BRA `(.L_x_144) ;  /* 0xffffff9400b47947 */ /* 0x000fea000383ffff */
.L_x_42:
[----:B------:R-:W-:-:S07]  /*9c60*/  MOV R4, UR4 ;  /* 0x0000000400047c02 */ /* 0x000fce0008000f00 */
.L_x_145:
[----:B--2---:R2:W3:Y:S02]  /*9c70*/  SYNCS.PHASECHK.TRANS64.TRYWAIT P1, [R4+URZ+0xd8], R6 ;  /* 0x0000d806040075a7 */ /* 0x0044e400080211ff */
[----:B---3--:R-:W-:Y:S05]  /*9c80*/  @!P1 NANOSLEEP.SYNCS 0x989680 ;  /* 0x009896800000995d */ /* 0x008fea0003900000 */
[----:B------:R-:W3:Y:S02]  /*9c90*/  @!P1 SYNCS.PHASECHK.TRANS64 P1, [R4+URZ+0xd8], R6 ;  /* 0x0000d806040095a7 */ /* 0x000ee400080210ff */
[----:B---3--:R-:W-:Y:S05]  /*9ca0*/  @!P1 BRA `(.L_x_145) ;  /* 0xfffffffc00f09947 */ /* 0x008fea000383ffff */
[----:B------:R-:W-:Y:S05]  /*9cb0*/  BRA `(.L_x_146) ;  /* 0xffffff9800247947 */ /* 0x000fea000383ffff */
.L_x_43:
[----:B--2---:R-:W-:-:S07]  /*9cc0*/  MOV R4, UR4 ;  /* 0x0000000400047c02 */ /* 0x004fce0008000f00 */
.L_x_147:
[----:B--2---:R2:W3:Y:S02]  /*9cd0*/  SYNCS.PHASECHK.TRANS64.TRYWAIT P1, [R4+URZ+0xd0], R5 ;  /* 0x0000d005040075a7 */ /* 0x0044e400080211ff */
[----:B---3--:R-:W-:Y:S05]  /*9ce0*/  @!P1 NANOSLEEP.SYNCS 0x989680 ;  /* 0x009896800000995d */ /* 0x008fea0003900000 */
[----:B------:R-:W3:Y:S02]  /*9cf0*/  @!P1 SYNCS.PHASECHK.TRANS64 P1, [R4+URZ+0xd0], R5 ;  /* 0x0000d005040095a7 */ /* 0x000ee400080210ff */
[----:B---3--:R-:W-:Y:S05]  /*9d00*/  @!P1 BRA `(.L_x_147) ;  /* 0xfffffffc00f09947 */ /* 0x008fea000383ffff */
[----:B------:R-:W-:Y:S05]  /*9d10*/  BRA `(.L_x_148) ;  /* 0xffffff98002c7947 */ /* 0x000fea000383ffff */
.L_x_51:
[----:B------:R-:W-:-:S07]  /*9d20*/  MOV R0, UR21 ;  /* 0x0000001500007c02 */ /* 0x000fce0008000f00 */
.L_x_149:
[----:B--2---:R2:W3:Y:S02]  /*9d30*/  SYNCS.PHASECHK.TRANS64.TRYWAIT P0, [R0+URZ+0xd0], R2 ;  /* 0x0000d002000075a7 */ /* 0x0044e400080011ff */
[----:B---3--:R-:W-:Y:S05]  /*9d40*/  @!P0 NANOSLEEP.SYNCS 0x989680 ;  /* 0x009896800000895d */ /* 0x008fea0003900000 */
[----:B------:R-:W3:Y:S02]  /*9d50*/  @!P0 SYNCS.PHASECHK.TRANS64 P0, [R0+URZ+0xd0], R2 ;  /* 0x0000d002000085a7 */ /* 0x000ee400080010ff */
[----:B---3--:R-:W-:Y:S05]  /*9d60*/  @!P0 BRA `(.L_x_149) ;  /* 0xfffffffc00f08947 */ /* 0x008fea000383ffff */
[----:B------:R-:W-:Y:S05]  /*9d70*/  BRA `(.L_x_150) ;  /* 0xffffff9c00b07947 */ /* 0x000fea000383ffff */
.L_x_52:
[----:B------:R-:W-:-:S07]  /*9d80*/  MOV R0, UR25 ;  /* 0x0000001900007c02 */ /* 0x000fce0008000f00 */
.L_x_151:
[----:B--2---:R2:W3:Y:S02]  /*9d90*/  SYNCS.PHASECHK.TRANS64.TRYWAIT P0, [R0+URZ+0xf0], R2 ;  /* 0x0000f002000075a7 */ /* 0x0044e400080011ff */
[----:B---3--:R-:W-:Y:S05]  /*9da0*/  @!P0 NANOSLEEP.SYNCS 0x989680 ;  /* 0x009896800000895d */ /* 0x008fea0003900000 */
[----:B------:R-:W3:Y:S02]  /*9db0*/  @!P0 SYNCS.PHASECHK.TRANS64 P0, [R0+URZ+0xf0], R2 ;  /* 0x0000f002000085a7 */ /* 0x000ee400080010ff */
[----:B---3--:R-:W-:Y:S05]  /*9dc0*/  @!P0 BRA `(.L_x_151) ;  /* 0xfffffffc00f08947 */ /* 0x008fea000383ffff */
[----:B------:R-:W-:Y:S05]  /*9dd0*/  BRA `(.L_x_152) ;  /* 0xffffff9c00c87947 */ /* 0x000fea000383ffff */
.L_x_55:
[----:B--2---:R-:W-:Y:S07]  /*9de0*/  MOV R0, UR17 ;  /* 0x0000001100007c02 */ /* 0x004fee0008000f00 */
.L_x_153:
[----:B--2---:R2:W3:Y:S02]  /*9df0*/  SYNCS.PHASECHK.TRANS64.TRYWAIT P0, [R0+URZ], R3 ;  /* 0x00000003000075a7 */ /* 0x0044e400080011ff */
[----:B---3--:R-:W-:Y:S05]  /*9e00*/  @!P0 NANOSLEEP.SYNCS 0x989680 ;  /* 0x009896800000895d */ /* 0x008fea0003900000 */
[----:B------:R-:W3:Y:S02]  /*9e10*/  @!P0 SYNCS.PHASECHK.TRANS64 P0, [R0+URZ], R3 ;  /* 0x00000003000085a7 */ /* 0x000ee400080010ff */
[----:B---3--:R-:W-:Y:S05]  /*9e20*/  @!P0 BRA `(.L_x_153) ;  /* 0xfffffffc00f08947 */ /* 0x008fea000383ffff */
[----:B------:R-:W-:Y:S05]  /*9e30*/  BRA `(.L_x_54) ;  /* 0xffffff9c00f87947 */ /* 0x000fea000383ffff */
.L_x_58:
[----:B------:R-:W-:-:S07]  /*9e40*/  MOV R0, UR4 ;  /* 0x0000000400007c02 */ /* 0x000fce0008000f00 */
.L_x_154:
[----:B--2---:R2:W4:Y:S02]  /*9e50*/  SYNCS.PHASECHK.TRANS64.TRYWAIT P0, [R0+URZ], R2 ;  /* 0x00000002000075a7 */ /* 0x00452400080011ff */
[----:B----4-:R-:W-:Y:S05]  /*9e60*/  @!P0 NANOSLEEP.SYNCS 0x989680 ;  /* 0x009896800000895d */ /* 0x010fea0003900000 */
[----:B------:R-:W4:Y:S02]  /*9e70*/  @!P0 SYNCS.PHASECHK.TRANS64 P0, [R0+URZ], R2 ;  /* 0x00000002000085a7 */ /* 0x000f2400080010ff */
[----:B----4-:R-:W-:Y:S05]  /*9e80*/  @!P0 BRA `(.L_x_154) ;  /* 0xfffffffc00f08947 */ /* 0x010fea000383ffff */
[----:B------:R-:W-:Y:S05]  /*9e90*/  BRA `(.L_x_155) ;  /* 0xffffffa000ec7947 */ /* 0x000fea000383ffff */
.L_x_59:
[----:B------:R-:W-:-:S07]  /*9ea0*/  MOV R0, UR4 ;  /* 0x0000000400007c02 */ /* 0x000fce0008000f00 */
.L_x_156:
[----:B--2---:R2:W3:Y:S02]  /*9eb0*/  SYNCS.PHASECHK.TRANS64.TRYWAIT P0, [R0+URZ], R2 ;  /* 0x00000002000075a7 */ /* 0x0044e400080011ff */
[----:B---3--:R-:W-:Y:S05]  /*9ec0*/  @!P0 NANOSLEEP.SYNCS 0x989680 ;  /* 0x009896800000895d */ /* 0x008fea0003900000 */
[----:B------:R-:W3:Y:S02]  /*9ed0*/  @!P0 SYNCS.PHASECHK.TRANS64 P0, [R0+URZ], R2 ;  /* 0x00000002000085a7 */ /* 0x000ee400080010ff */
[----:B---3--:R-:W-:Y:S05]  /*9ee0*/  @!P0 BRA `(.L_x_156) ;  /* 0xfffffffc00f08947 */ /* 0x008fea000383ffff */
[----:B------:R-:W-:Y:S05]  /*9ef0*/  BRA `(.L_x_157) ;  /* 0xffffffa000f87947 */ /* 0x000fea000383ffff */
.L_x_64:
[----:B------:R-:W-:Y:S07]  /*9f00*/  MOV R0, UR20 ;  /* 0x0000001400007c02 */ /* 0x000fee0008000f00 */
.L_x_158:
[----:B-1----:R1:W2:Y:S02]  /*9f10*/  SYNCS.PHASECHK.TRANS64.TRYWAIT P0, [R0+URZ+0xd0], R3 ;  /* 0x0000d003000075a7 */ /* 0x0022a400080011ff */
[----:B--2---:R-:W-:Y:S05]  /*9f20*/  @!P0 NANOSLEEP.SYNCS 0x989680 ;  /* 0x009896800000895d */ /* 0x004fea0003900000 */
[----:B------:R-:W2:Y:S02]  /*9f30*/  @!P0 SYNCS.PHASECHK.TRANS64 P0, [R0+URZ+0xd0], R3 ;  /* 0x0000d003000085a7 */ /* 0x000ea400080010ff */
[----:B--2---:R-:W-:Y:S05]  /*9f40*/  @!P0 BRA `(.L_x_158) ;  /* 0xfffffffc00f08947 */ /* 0x004fea000383ffff */
[----:B------:R-:W-:Y:S05]  /*9f50*/  BRA `(.L_x_159) ;  /* 0xffffffa800d87947 */ /* 0x000fea000383ffff */
.L_x_67:
[----:B------:R-:W-:Y:S07]  /*9f60*/  MOV R3, UR20 ;  /* 0x0000001400037c02 */ /* 0x000fee0008000f00 */
.L_x_160:
[----:B-1----:R1:W2:Y:S02]  /*9f70*/  SYNCS.PHASECHK.TRANS64.TRYWAIT P1, [R3+URZ+0xc8], R8 ;  /* 0x0000c808030075a7 */ /* 0x0022a400080211ff */
[----:B--2---:R-:W-:Y:S05]  /*9f80*/  @!P1 NANOSLEEP.SYNCS 0x989680 ;  /* 0x009896800000995d */ /* 0x004fea0003900000 */
[----:B------:R-:W2:Y:S02]  /*9f90*/  @!P1 SYNCS.PHASECHK.TRANS64 P1, [R3+URZ+0xc8], R8 ;  /* 0x0000c808030095a7 */ /* 0x000ea400080210ff */
[----:B--2---:R-:W-:Y:S05]  /*9fa0*/  @!P1 BRA `(.L_x_160) ;  /* 0xfffffffc00f09947 */ /* 0x004fea000383ffff */
[----:B------:R-:W-:Y:S05]  /*9fb0*/  BRA `(.L_x_66) ;  /* 0xffffffb000347947 */ /* 0x000fea000383ffff */
.L_x_70:
[----:B------:R-:W-:Y:S07]  /*9fc0*/  MOV R0, UR20 ;  /* 0x0000001400007c02 */ /* 0x000fee0008000f00 */
.L_x_161:
[----:B-1----:R1:W2:Y:S02]  /*9fd0*/  SYNCS.PHASECHK.TRANS64.TRYWAIT P1, [R0+URZ+0xa0], R8 ;  /* 0x0000a008000075a7 */ /* 0x0022a400080211ff */
[----:B--2---:R-:W-:Y:S05]  /*9fe0*/  @!P1 NANOSLEEP.SYNCS 0x989680 ;  /* 0x009896800000995d */ /* 0x004fea0003900000 */
[----:B------:R-:W2:Y:S02]  /*9ff0*/  @!P1 SYNCS.PHASECHK.TRANS64 P1, [R0+URZ+0xa0], R8 ;  /* 0x0000a008000095a7 */ /* 0x000ea400080210ff */
[----:B--2---:R-:W-:Y:S05]  /*a000*/  @!P1 BRA `(.L_x_161) ;  /* 0xfffffffc00f09947 */ /* 0x004fea000383ffff */
[----:B------:R-:W-:Y:S05]  /*a010*/  BRA `(.L_x_162) ;  /* 0xffffffb400a47947 */ /* 0x000fea000383ffff */
.L_x_71:
[----:B------:R-:W-:Y:S07]  /*a020*/  MOV R0, UR20 ;  /* 0x0000001400007c02 */ /* 0x000fee0008000f00 */
.L_x_163:
[----:B-1----:R1:W2:Y:S02]  /*a030*/  SYNCS.PHASECHK.TRANS64.TRYWAIT P1, [R0+URZ+0xa8], R8 ;  /* 0x0000a808000075a7 */ /* 0x0022a400080211ff */
[----:B--2---:R-:W-:Y:S05]  /*a040*/  @!P1 NANOSLEEP.SYNCS 0x989680 ;  /* 0x009896800000995d */ /* 0x004fea0003900000 */
[----:B------:R-:W2:Y:S02]  /*a050*/  @!P1 SYNCS.PHASECHK.TRANS64 P1, [R0+URZ+0xa8], R8 ;  /* 0x0000a808000095a7 */ /* 0x000ea400080210ff */
[----:B--2---:R-:W-:Y:S05]  /*a060*/  @!P1 BRA `(.L_x_163) ;  /* 0xfffffffc00f09947 */ /* 0x004fea000383ffff */
[----:B------:R-:W-:Y:S05]  /*a070*/  BRA `(.L_x_164) ;  /* 0xffffffb400e47947 */ /* 0x000fea000383ffff */
.L_x_72:
[----:B------:R-:W-:Y:S07]  /*a080*/  MOV R0, UR20 ;  /* 0x0000001400007c02 */ /* 0x000fee0008000f00 */
.L_x_165:
[----:B-1----:R1:W2:Y:S02]  /*a090*/  SYNCS.PHASECHK.TRANS64.TRYWAIT P1, [R0+URZ+0xb0], R8 ;  /* 0x0000b008000075a7 */ /* 0x0022a400080211ff */
[----:B--2---:R-:W-:Y:S05]  /*a0a0*/  @!P1 NANOSLEEP.SYNCS 0x989680 ;  /* 0x009896800000995d */ /* 0x004fea0003900000 */
[----:B------:R-:W2:Y:S02]  /*a0b0*/  @!P1 SYNCS.PHASECHK.TRANS64 P1, [R0+URZ+0xb0], R8 ;  /* 0x0000b008000095a7 */ /* 0x000ea400080210ff */
[----:B--2---:R-:W-:Y:S05]  /*a0c0*/  @!P1 BRA `(.L_x_165) ;  /* 0xfffffffc00f09947 */ /* 0x004fea000383ffff */
[----:B------:R-:W-:Y:S05]  /*a0d0*/  BRA `(.L_x_166) ;  /* 0xffffffb800247947 */ /* 0x000fea000383ffff */
.L_x_73:
[----:B------:R-:W-:Y:S07]  /*a0e0*/  MOV R0, UR20 ;  /* 0x0000001400007c02 */ /* 0x000fee0008000f00 */
.L_x_167:
[----:B-1----:R1:W2:Y:S02]  /*a0f0*/  SYNCS.PHASECHK.TRANS64.TRYWAIT P0, [R0+URZ+0xb8], R8 ;  /* 0x0000b808000075a7 */ /* 0x0022a400080011ff */
[----:B--2---:R-:W-:Y:S05]  /*a100*/  @!P0 NANOSLEEP.SYNCS 0x989680 ;  /* 0x009896800000895d */ /* 0x004fea0003900000 */
[----:B------:R-:W2:Y:S02]  /*a110*/  @!P0 SYNCS.PHASECHK.TRANS64 P0, [R0+URZ+0xb8], R8 ;  /* 0x0000b808000085a7 */ /* 0x000ea400080010ff */
[----:B--2---:R-:W-:Y:S05]  /*a120*/  @!P0 BRA `(.L_x_167) ;  /* 0xfffffffc00f08947 */ /* 0x004fea000383ffff */
[----:B------:R-:W-:Y:S05]  /*a130*/  BRA `(.L_x_168) ;  /* 0xffffffb800707947 */ /* 0x000fea000383ffff */
.L_x_75:
[----:B------:R-:W-:-:S07]  /*a140*/  MOV R0, UR20 ;  /* 0x0000001400007c02 */ /* 0x000fce0008000f00 */
.L_x_169:
[----:B-1----:R1:W2:Y:S02]  /*a150*/  SYNCS.PHASECHK.TRANS64.TRYWAIT P0, [R0+URZ+0xa0], R2 ;  /* 0x0000a002000075a7 */ /* 0x0022a400080011ff */
[----:B--2---:R-:W-:Y:S05]  /*a160*/  @!P0 NANOSLEEP.SYNCS 0x989680 ;  /* 0x009896800000895d */ /* 0x004fea0003900000 */
[----:B------:R-:W2:Y:S02]  /*a170*/  @!P0 SYNCS.PHASECHK.TRANS64 P0, [R0+URZ+0xa0], R2 ;  /* 0x0000a002000085a7 */ /* 0x000ea400080010ff */
[----:B--2---:R-:W-:Y:S05]  /*a180*/  @!P0 BRA `(.L_x_169) ;  /* 0xfffffffc00f08947 */ /* 0x004fea000383ffff */
[----:B------:R-:W-:Y:S05]  /*a190*/  BRA `(.L_x_170) ;  /* 0xffffffb800cc7947 */ /* 0x000fea000383ffff */
.L_x_76:
[----:B-1----:R-:W-:-:S07]  /*a1a0*/  MOV R0, UR20 ;  /* 0x0000001400007c02 */ /* 0x002fce0008000f00 */
.L_x_171:
[----:B-1----:R1:W2:Y:S02]  /*a1b0*/  SYNCS.PHASECHK.TRANS64.TRYWAIT P0, [R0+URZ+0xa8], R2 ;  /* 0x0000a802000075a7 */ /* 0x0022a400080011ff */
[----:B--2---:R-:W-:Y:S05]  /*a1c0*/  @!P0 NANOSLEEP.SYNCS 0x989680 ;  /* 0x009896800000895d */ /* 0x004fea0003900000 */
[----:B------:R-:W2:Y:S02]  /*a1d0*/  @!P0 SYNCS.PHASECHK.TRANS64 P0, [R0+URZ+0xa8], R2 ;  /* 0x0000a802000085a7 */ /* 0x000ea400080010ff */
[----:B--2---:R-:W-:Y:S05]  /*a1e0*/  @!P0 BRA `(.L_x_171) ;  /* 0xfffffffc00f08947 */ /* 0x004fea000383ffff */
[----:B------:R-:W-:Y:S05]  /*a1f0*/  BRA `(.L_x_172) ;  /* 0xffffffb800bc7947 */ /* 0x000fea000383ffff */
.L_x_77:
[----:B-1----:R-:W-:-:S07]  /*a200*/  MOV R0, UR20 ;  /* 0x0000001400007c02 */ /* 0x002fce0008000f00 */
.L_x_173:
[----:B-1----:R1:W2:Y:S02]  /*a210*/  SYNCS.PHASECHK.TRANS64.TRYWAIT P0, [R0+URZ+0xb0], R2 ;  /* 0x0000b002000075a7 */ /* 0x0022a400080011ff */
[----:B--2---:R-:W-:Y:S05]  /*a220*/  @!P0 NANOSLEEP.SYNCS 0x989680 ;  /* 0x009896800000895d */ /* 0x004fea0003900000 */
[----:B------:R-:W2:Y:S02]  /*a230*/  @!P0 SYNCS.PHASECHK.TRANS64 P0, [R0+URZ+0xb0], R2 ;  /* 0x0000b002000085a7 */ /* 0x000ea400080010ff */
[----:B--2---:R-:W-:Y:S05]  /*a240*/  @!P0 BRA `(.L_x_173) ;  /* 0xfffffffc00f08947 */ /* 0x004fea000383ffff */
[----:B------:R-:W-:Y:S05]  /*a250*/  BRA `(.L_x_174) ;  /* 0xffffffb800ac7947 */ /* 0x000fea000383ffff */
.L_x_79:
[----:B------:R-:W-:Y:S07]  /*a260*/  MOV R0, UR49 ;  /* 0x0000003100007c02 */ /* 0x000fee0008000f00 */
.L_x_175:
[----:B-1----:R1:W2:Y:S02]  /*a270*/  SYNCS.PHASECHK.TRANS64.TRYWAIT P0, [R0+URZ+0xd0], R2 ;  /* 0x0000d002000075a7 */ /* 0x0022a400080011ff */
[----:B--2---:R-:W-:Y:S05]  /*a280*/  @!P0 NANOSLEEP.SYNCS 0x989680 ;  /* 0x009896800000895d */ /* 0x004fea0003900000 */
[----:B------:R-:W2:Y:S02]  /*a290*/  @!P0 SYNCS.PHASECHK.TRANS64 P0, [R0+URZ+0xd0], R2 ;  /* 0x0000d002000085a7 */ /* 0x000ea400080010ff */
[----:B--2---:R-:W-:Y:S05]  /*a2a0*/  @!P0 BRA `(.L_x_175) ;  /* 0xfffffffc00f08947 */ /* 0x004fea000383ffff */
[----:B------:R-:W-:Y:S05]  /*a2b0*/  BRA `(.L_x_176) ;  /* 0xffffffbc00887947 */ /* 0x000fea000383ffff */
.L_x_90:
[----:B-1----:R-:W-:Y:S04]  /*a2c0*/  MOV R2, UR49 ;  /* 0x0000003100027c02 */ /* 0x002fe80008000f00 */
[----:B------:R1:W3:Y:S03]  /*a2d0*/  SYNCS.PHASECHK.TRANS64.TRYWAIT P1, [R2+URZ+0x80], R3 ;  /* 0x00008003020075a7 */ /* 0x0002e600080211ff */
[----:B---3--:R-:W-:Y:S05]  /*a2e0*/  @!P1 NANOSLEEP.SYNCS 0x989680 ;  /* 0x009896800000995d */ /* 0x008fea0003900000 */
[----:B------:R-:W3:Y:S02]  /*a2f0*/  @!P1 SYNCS.PHASECHK.TRANS64 P1, [R2+URZ+0x80], R3 ;  /* 0x00008003020095a7 */ /* 0x000ee400080210ff */
[----:B---3--:R-:W-:Y:S05]  /*a300*/  @!P1 BRA `(.L_x_90) ;  /* 0xfffffffc00ec9947 */ /* 0x008fea000383ffff */
[----:B------:R-:W-:Y:S05]  /*a310*/  BRA `(.L_x_89) ;  /* 0xffffffd000587947 */ /* 0x000fea000383ffff */
.L_x_92:
[----:B-1----:R1:W4:Y:S02]  /*a320*/  SYNCS.PHASECHK.TRANS64.TRYWAIT P1, [R67+URZ+0xe0], R0 ;  /* 0x0000e000430075a7 */ /* 0x00232400080211ff */
[----:B----4-:R-:W-:Y:S05]  /*a330*/  @!P1 NANOSLEEP.SYNCS 0x989680 ;  /* 0x009896800000995d */ /* 0x010fea0003900000 */
[----:B------:R-:W4:Y:S02]  /*a340*/  @!P1 SYNCS.PHASECHK.TRANS64 P1, [R67+URZ+0xe0], R0 ;  /* 0x0000e000430095a7 */ /* 0x000f2400080210ff */
[----:B----4-:R-:W-:Y:S05]  /*a350*/  @!P1 BRA `(.L_x_92) ;  /* 0xfffffffc00f09947 */ /* 0x010fea000383ffff */
[----:B------:R-:W-:Y:S05]  /*a360*/  BRA `(.L_x_91) ;  /* 0xffffffd000747947 */ /* 0x000fea000383ffff */
.L_x_101:
[----:B--2---:R2:W4:Y:S02]  /*a370*/  SYNCS.PHASECHK.TRANS64.TRYWAIT P1, [R4+URZ+0x80], R0 ;  /* 0x00008000040075a7 */ /* 0x00452400080211ff */
[----:B----4-:R-:W-:Y:S05]  /*a380*/  @!P1 NANOSLEEP.SYNCS 0x989680 ;  /* 0x009896800000995d */ /* 0x010fea0003900000 */
[----:B------:R-:W4:Y:S02]  /*a390*/  @!P1 SYNCS.PHASECHK.TRANS64 P1, [R4+URZ+0x80], R0 ;  /* 0x00008000040095a7 */ /* 0x000f2400080210ff */
[----:B----4-:R-:W-:Y:S05]  /*a3a0*/  @!P1 BRA `(.L_x_101) ;  /* 0xfffffffc00f09947 */ /* 0x010fea000383ffff */
[----:B------:R-:W-:Y:S05]  /*a3b0*/  BRA `(.L_x_100) ;  /* 0xffffffd800647947 */ /* 0x000fea000383ffff */
.L_x_109:
[----:B-1----:R1:W4:Y:S02]  /*a3c0*/  SYNCS.PHASECHK.TRANS64.TRYWAIT P1, [R2+URZ+0x80], R4 ;  /* 0x00008004020075a7 */ /* 0x00232400080211ff */
[----:B----4-:R-:W-:Y:S05]  /*a3d0*/  @!P1 NANOSLEEP.SYNCS 0x989680 ;  /* 0x009896800000995d */ /* 0x010fea0003900000 */
[----:B------:R-:W4:Y:S02]  /*a3e0*/  @!P1 SYNCS.PHASECHK.TRANS64 P1, [R2+URZ+0x80], R4 ;  /* 0x00008004020095a7 */ /* 0x000f2400080210ff */
[----:B----4-:R-:W-:Y:S05]  /*a3f0*/  @!P1 BRA `(.L_x_109) ;  /* 0xfffffffc00f09947 */ /* 0x010fea000383ffff */
[----:B------:R-:W-:Y:S05]  /*a400*/  BRA `(.L_x_108) ;  /* 0xffffffe0006c7947 */ /* 0x000fea000383ffff */
.L_x_117:
[----:B--2---:R2:W4:Y:S02]  /*a410*/  SYNCS.PHASECHK.TRANS64.TRYWAIT P1, [R3+URZ+0x80], R0 ;  /* 0x00008000030075a7 */ /* 0x00452400080211ff */
[----:B----4-:R-:W-:Y:S05]  /*a420*/  @!P1 NANOSLEEP.SYNCS 0x989680 ;  /* 0x009896800000995d */ /* 0x010fea0003900000 */
[----:B------:R-:W4:Y:S02]  /*a430*/  @!P1 SYNCS.PHASECHK.TRANS64 P1, [R3+URZ+0x80], R0 ;  /* 0x00008000030095a7 */ /* 0x000f2400080210ff */
[----:B----4-:R-:W-:Y:S05]  /*a440*/  @!P1 BRA `(.L_x_117) ;  /* 0xfffffffc00f09947 */ /* 0x010fea000383ffff */
[----:B------:R-:W-:Y:S05]  /*a450*/  BRA `(.L_x_116) ;  /* 0xffffffe800707947 */ /* 0x000fea000383ffff */
        .weak           $__internal_0_$__cuda_sm10x_tcgen05_guardrail_trap_col_being_dealloced_not_returned_by_alloc
        .type           $__internal_0_$__cuda_sm10x_tcgen05_guardrail_trap_col_being_dealloced_not_returned_by_alloc,@function
        .size           $__internal_0_$__cuda_sm10x_tcgen05_guardrail_trap_col_being_dealloced_not_returned_by_alloc,($__internal_1_$__cuda_sm10x_tcgen05_guardrail_trap_phase_invalid_during_alloc - $__internal_0_$__cuda_sm10x_tcgen05_guardrail_trap_col_being_dealloced_not_returned_by_alloc)
$__internal_0_$__cuda_sm10x_tcgen05_guardrail_trap_col_being_dealloced_not_returned_by_alloc:
[----:B------:R-:W-:Y:S05]  /*a460*/  BPT.TRAP 0x1 ;  /* 0x000000040000795c */ /* 0x000fea0000300000 */
[----:B------:R-:W-:-:S04]  /*a470*/  HFMA2 R3, -RZ, RZ, 0, 0 ;  /* 0x00000000ff037431 */ /* 0x000fc800000001ff */
[----:B------:R-:W-:Y:S05]  /*a480*/  RET.REL.NODEC R2 `(_ZN7cutlass13device_kernelINS_4conv6kernel13ConvUniversalINS1_16ConvProblemShapeILNS1_8OperatorE2ELi3EEENS1_10collective14CollectiveConvINS1_47MainloopSm100TmaUmmaWarpSpecializedImplicitGemmILS5_2ELi8ELi3ELi1ELi2EN4cute5tupleIJNSA_1CILi1EEESD_SD_EEEEENSB_IJNSC_ILi64EEENSB_IJNSC_ILi128EEEEEENSB_IJSG_EEEEEENS_6half_tESL_NSA_8TiledMMAINSA_8MMA_AtomIJNSA_20SM100_MMA_F16BF16_SSISL_SL_fLi64ELi128ELNSA_4UMMA5MajorE1ELSQ_1ELNSP_7ScaleInE0ELSR_0EEEEEENSA_6LayoutISE_NSB_IJNSC_ILi0EEESV_SV_EEEEENSB_IJNSA_10UnderscoreESY_SY_EEEEENS7_6detail27Sm100ImplicitGemmTileTraitsINSA_13SM90_TMA_LOADENSA_14ComposedLayoutINSA_7SwizzleILi3ELi4ELi3EEENSA_18smem_ptr_flag_bitsILi16EEENSU_INSB_IJSG_NSC_ILi8EEEEEENSB_IJSD_SG_EEEEEEEvEENS12_INSA_20SM90_TMA_LOAD_IM2COLES1D_vEEEENS_8epilogue10collective18CollectiveEpilogueINS1I_23Sm100TmaWarpSpecializedILi4ELi2ELi16ELb1ELb0EEEJSK_NSB_IJNSU_ISG_SD_EENSU_INSC_ILi32EEESD_EEEEESL_NSB_IJlNSB_IJSD_lllEEESV_EEESL_S1S_NS1I_6fusion15FusionCallbacksIS1M_NS1T_17LinearCombinationISL_fSL_fLNS_15FloatRoundStyleE2EEESK_S1Q_JEEENSA_5SM1004TMEM4LOAD26SM100_TMEM_LOAD_16dp256b4xES13_NS14_INS15_ILi2ELi4ELi3EEES18_NSU_INSB_IJS19_S1O_EEENSB_IJS1O_SD_EEEEEEENSA_17SM75_U32x4_LDSM_NENSA_14SM90_TMA_STOREES27_NSA_17SM90_U32x4_STSM_NENSA_39AutoVectorizingCopyWithAssumedAlignmentILi128EEEEEEvvEEEEvNT_6ParamsE) ;  /* 0xffffff5802dc7950 */ /* 0x000fea0003c3ffff */
        .weak           $__internal_1_$__cuda_sm10x_tcgen05_guardrail_trap_phase_invalid_during_alloc
        .type           $__internal_1_$__cuda_sm10x_tcgen05_guardrail_trap_phase_invalid_during_alloc,@function
        .size           $__internal_1_$__cuda_sm10x_tcgen05_guardrail_trap_phase_invalid_during_alloc,($__internal_2_$__cuda_sm10x_tcgen05_guardrail_trap_unallocated_columns_being_dealloced - $__internal_1_$__cuda_sm10x_tcgen05_guardrail_trap_phase_invalid_during_alloc)
$__internal_1_$__cuda_sm10x_tcgen05_guardrail_trap_phase_invalid_during_alloc:
[----:B------:R-:W-:Y:S05]  /*a490*/  BPT.TRAP 0x1 ;  /* 0x000000040000795c */ /* 0x000fea0000300000 */
[----:B------:R-:W-:-:S04]  /*a4a0*/  MOV R3, 0x0 ;  /* 0x0000000000037802 */ /* 0x000fc80000000f00 */
[----:B------:R-:W-:Y:S05]  /*a4b0*/  RET.REL.NODEC R2 `(_ZN7cutlass13device_kernelINS_4conv6kernel13ConvUniversalINS1_16ConvProblemShapeILNS1_8OperatorE2ELi3EEENS1_10collective14CollectiveConvINS1_47MainloopSm100TmaUmmaWarpSpecializedImplicitGemmILS5_2ELi8ELi3ELi1ELi2EN4cute5tupleIJNSA_1CILi1EEESD_SD_EEEEENSB_IJNSC_ILi64EEENSB_IJNSC_ILi128EEEEEENSB_IJSG_EEEEEENS_6half_tESL_NSA_8TiledMMAINSA_8MMA_AtomIJNSA_20SM100_MMA_F16BF16_SSISL_SL_fLi64ELi128ELNSA_4UMMA5MajorE1ELSQ_1ELNSP_7ScaleInE0ELSR_0EEEEEENSA_6LayoutISE_NSB_IJNSC_ILi0EEESV_SV_EEEEENSB_IJNSA_10UnderscoreESY_SY_EEEEENS7_6detail27Sm100ImplicitGemmTileTraitsINSA_13SM90_TMA_LOADENSA_14ComposedLayoutINSA_7SwizzleILi3ELi4ELi3EEENSA_18smem_ptr_flag_bitsILi16EEENSU_INSB_IJSG_NSC_ILi8EEEEEENSB_IJSD_SG_EEEEEEEvEENS12_INSA_20SM90_TMA_LOAD_IM2COLES1D_vEEEENS_8epilogue10collective18CollectiveEpilogueINS1I_23Sm100TmaWarpSpecializedILi4ELi2ELi16ELb1ELb0EEEJSK_NSB_IJNSU_ISG_SD_EENSU_INSC_ILi32EEESD_EEEEESL_NSB_IJlNSB_IJSD_lllEEESV_EEESL_S1S_NS1I_6fusion15FusionCallbacksIS1M_NS1T_17LinearCombinationISL_fSL_fLNS_15FloatRoundStyleE2EEESK_S1Q_JEEENSA_5SM1004TMEM4LOAD26SM100_TMEM_LOAD_16dp256b4xES13_NS14_INS15_ILi2ELi4ELi3EEES18_NSU_INSB_IJS19_S1O_EEENSB_IJS1O_SD_EEEEEEENSA_17SM75_U32x4_LDSM_NENSA_14SM90_TMA_STOREES27_NSA_17SM90_U32x4_STSM_NENSA_39AutoVectorizingCopyWithAssumedAlignmentILi128EEEEEEvvEEEEvNT_6ParamsE) ;  /* 0xffffff5802d07950 */ /* 0x000fea0003c3ffff */
        .weak           $__internal_2_$__cuda_sm10x_tcgen05_guardrail_trap_unallocated_columns_being_dealloced
        .type           $__internal_2_$__cuda_sm10x_tcgen05_guardrail_trap_unallocated_columns_being_dealloced,@function
        .size           $__internal_2_$__cuda_sm10x_tcgen05_guardrail_trap_unallocated_columns_being_dealloced,(.L_x_178 - $__internal_2_$__cuda_sm10x_tcgen05_guardrail_trap_unallocated_columns_being_dealloced)
$__internal_2_$__cuda_sm10x_tcgen05_guardrail_trap_unallocated_columns_being_dealloced:
[----:B------:R-:W-:Y:S05]  /*a4c0*/  BPT.TRAP 0x1 ;  /* 0x000000040000795c */ /* 0x000fea0000300000 */
[----:B------:R-:W-:-:S04]  /*a4d0*/  HFMA2 R3, -RZ, RZ, 0, 0 ;  /* 0x00000000ff037431 */ /* 0x000fc800000001ff */
[----:B------:R-:W-:Y:S05]  /*a4e0*/  RET.REL.NODEC R2 `(_ZN7cutlass13device_kernelINS_4conv6kernel13ConvUniversalINS1_16ConvProblemShapeILNS1_8OperatorE2ELi3EEENS1_10collective14CollectiveConvINS1_47MainloopSm100TmaUmmaWarpSpecializedImplicitGemmILS5_2ELi8ELi3ELi1ELi2EN4cute5tupleIJNSA_1CILi1EEESD_SD_EEEEENSB_IJNSC_ILi64EEENSB_IJNSC_ILi128EEEEEENSB_IJSG_EEEEEENS_6half_tESL_NSA_8TiledMMAINSA_8MMA_AtomIJNSA_20SM100_MMA_F16BF16_SSISL_SL_fLi64ELi128ELNSA_4UMMA5MajorE1ELSQ_1ELNSP_7ScaleInE0ELSR_0EEEEEENSA_6LayoutISE_NSB_IJNSC_ILi0EEESV_SV_EEEEENSB_IJNSA_10UnderscoreESY_SY_EEEEENS7_6detail27Sm100ImplicitGemmTileTraitsINSA_13SM90_TMA_LOADENSA_14ComposedLayoutINSA_7SwizzleILi3ELi4ELi3EEENSA_18smem_ptr_flag_bitsILi16EEENSU_INSB_IJSG_NSC_ILi8EEEEEENSB_IJSD_SG_EEEEEEEvEENS12_INSA_20SM90_TMA_LOAD_IM2COLES1D_vEEEENS_8epilogue10collective18CollectiveEpilogueINS1I_23Sm100TmaWarpSpecializedILi4ELi2ELi16ELb1ELb0EEEJSK_NSB_IJNSU_ISG_SD_EENSU_INSC_ILi32EEESD_EEEEESL_NSB_IJlNSB_IJSD_lllEEESV_EEESL_S1S_NS1I_6fusion15FusionCallbacksIS1M_NS1T_17LinearCombinationISL_fSL_fLNS_15FloatRoundStyleE2EEESK_S1Q_JEEENSA_5SM1004TMEM4LOAD26SM100_TMEM_LOAD_16dp256b4xES13_NS14_INS15_ILi2ELi4ELi3EEES18_NSU_INSB_IJS19_S1O_EEENSB_IJS1O_SD_EEEEEEENSA_17SM75_U32x4_LDSM_NENSA_14SM90_TMA_STOREES27_NSA_17SM90_U32x4_STSM_NENSA_39AutoVectorizingCopyWithAssumedAlignmentILi128EEEEEEvvEEEEvNT_6ParamsE) ;  /* 0xffffff5802c47950 */ /* 0x000fea0003c3ffff */
.L_x_177:
[----:B------:R-:W-:-:S00]  /*a4f0*/  BRA `(.L_x_177) ;  /* 0xfffffffc00fc7947 */ /* 0x000fc0000383ffff */
[----:B------:R-:W-:-:S00]  /*a500*/  NOP ;  /* 0x0000000000007918 */ /* 0x000fc00000000000 */
[----:B------:R-:W-:-:S00]  /*a510*/  NOP ;  /* 0x0000000000007918 */ /* 0x000fc00000000000 */
[----:B------:R-:W-:-:S00]  /*a520*/  NOP ;  /* 0x0000000000007918 */ /* 0x000fc00000000000 */
[----:B------:R-:W-:-:S00]  /*a530*/  NOP ;  /* 0x0000000000007918 */ /* 0x000fc00000000000 */
[----:B------:R-:W-:-:S00]  /*a540*/  NOP ;  /* 0x0000000000007918 */ /* 0x000fc00000000000 */
[----:B------:R-:W-:-:S00]  /*a550*/  NOP ;  /* 0x0000000000007918 */ /* 0x000fc00000000000 */
[----:B------:R-:W-:-:S00]  /*a560*/  NOP ;  /* 0x0000000000007918 */ /* 0x000fc00000000000 */
[----:B------:R-:W-:-:S00]  /*a570*/  NOP ;  /* 0x0000000000007918 */ /* 0x000fc00000000000 */
.L_x_178:


//--------------------- .nv.global.init           --------------------------
	.section	.nv.global.init,"aw",@progbits
.nv.global.init:
	.type		$str$29,@object
	.size		$str$29,($str$30 - $str$29)
$str$29:
        /*0000*/ 	.byte	0x28, 0x61, 0x64, 0x64, 0x72, 0x65, 0x73, 0x73, 0x20, 0x26, 0x20, 0x6d, 0x61, 0x73, 0x6b, 0x29
        /*0010*/ 	.byte	0x20, 0x3d, 0x3d, 0x20, 0x30, 0x00
	.type		$str$30,@object
	.size		$str$30,($str$28 - $str$30)
$str$30:
        /*0016*/ 	.byte	0x2f, 0x74, 0x6d, 0x70, 0x2f, 0x63, 0x75, 0x74, 0x6c, 0x61, 0x73, 0x73, 0x5f, 0x73, 0x77, 0x65
        /*0026*/ 	.byte	0x65, 0x70, 0x5f, 0x73, 0x72, 0x63, 0x2f, 0x69, 0x6e, 0x63, 0x6c, 0x75, 0x64, 0x65, 0x2f, 0x63
        /*0036*/ 	.byte	0x75, 0x74, 0x65, 0x2f, 0x70, 0x6f, 0x69, 0x6e, 0x74, 0x65, 0x72, 0x5f, 0x66, 0x6c, 0x61, 0x67
        /*0046*/ 	.byte	0x67, 0x65, 0x64, 0x2e, 0x68, 0x70, 0x70, 0x00
	.type		$str$28,@object
	.size		$str$28,($str$27 - $str$28)
$str$28:
        /*004e*/ 	.byte	0x2f, 0x74, 0x6d, 0x70, 0x2f, 0x63, 0x75, 0x74, 0x6c, 0x61, 0x73, 0x73, 0x5f, 0x73, 0x77, 0x65
        /*005e*/ 	.byte	0x65, 0x70, 0x5f, 0x73, 0x72, 0x63, 0x2f, 0x69, 0x6e, 0x63, 0x6c, 0x75, 0x64, 0x65, 0x2f, 0x63
        /*006e*/ 	.byte	0x75, 0x74, 0x65, 0x2f, 0x61, 0x74, 0x6f, 0x6d, 0x2f, 0x63, 0x6f, 0x70, 0x79, 0x5f, 0x74, 0x72
        /*007e*/ 	.byte	0x61, 0x69, 0x74, 0x73, 0x5f, 0x73, 0x6d, 0x31, 0x30, 0x30, 0x2e, 0x68, 0x70, 0x70, 0x00
	.type		$str$27,@object
	.size		$str$27,(__unnamed_1 - $str$27)
$str$27:
        /*008d*/ 	.byte	0x28, 0x28, 0x75, 0x69, 0x6e, 0x74, 0x33, 0x32, 0x5f, 0x74, 0x28, 0x74, 0x68, 0x72, 0x65, 0x61
        /*009d*/ 	.byte	0x64, 0x49, 0x64, 0x78, 0x2e, 0x78, 0x29, 0x20, 0x2f, 0x20, 0x33, 0x32, 0x29, 0x20, 0x25, 0x20
        /*00ad*/ 	.byte	0x34, 0x29, 0x20, 0x3d, 0x3d, 0x20, 0x28, 0x28, 0x28, 0x74, 0x6d, 0x65, 0x6d, 0x5f, 0x61, 0x64
        /*00bd*/ 	.byte	0x64, 0x72, 0x20, 0x3e, 0x3e, 0x20, 0x31, 0x36, 0x29, 0x20, 0x2f, 0x20, 0x33, 0x32, 0x29, 0x20
        /*00cd*/ 	.byte	0x25, 0x20, 0x34, 0x29, 0x00
	.type		__unnamed_1,@object
	.size		__unnamed_1,(__unnamed_2 - __unnamed_1)
__unnamed_1:
        /*00d2*/ 	.byte	0x61, 0x75, 0x74, 0x6f, 0x20, 0x63, 0x75, 0x74, 0x65, 0x3a, 0x3a, 0x61, 0x73, 0x5f, 0x70, 0x6f
        /* <DEDUP_REMOVED lines=24> */
        /*0262*/ 	.byte	0x3e, 0x3e, 0x3e, 0x5d, 0x00
	.type		__unnamed_2,@object
	.size		__unnamed_2,(.L_2 - __unnamed_2)
__unnamed_2:
        /* <DEDUP_REMOVED lines=46> */
.L_2:


//--------------------- .nv.shared._ZN7cutlass13device_kernelINS_4conv6kernel13ConvUniversalINS1_16ConvProblemShapeILNS1_8OperatorE2ELi3EEENS1_10collective14CollectiveConvINS1_47MainloopSm100TmaUmmaWarpSpecializedImplicitGemmILS5_2ELi8ELi3ELi1ELi2EN4cute5tupleIJNSA_1CILi1EEESD_SD_EEEEENSB_IJNSC_ILi64EEENSB_IJNSC_ILi128EEEEEENSB_IJSG_EEEEEENS_6half_tESL_NSA_8TiledMMAINSA_8MMA_AtomIJNSA_20SM100_MMA_F16BF16_SSISL_SL_fLi64ELi128ELNSA_4UMMA5MajorE1ELSQ_1ELNSP_7ScaleInE0ELSR_0EEEEEENSA_6LayoutISE_NSB_IJNSC_ILi0EEESV_SV_EEEEENSB_IJNSA_10UnderscoreESY_SY_EEEEENS7_6detail27Sm100ImplicitGemmTileTraitsINSA_13SM90_TMA_LOADENSA_14ComposedLayoutINSA_7SwizzleILi3ELi4ELi3EEENSA_18smem_ptr_flag_bitsILi16EEENSU_INSB_IJSG_NSC_ILi8EEEEEENSB_IJSD_SG_EEEEEEEvEENS12_INSA_20SM90_TMA_LOAD_IM2COLES1D_vEEEENS_8epilogue10collective18CollectiveEpilogueINS1I_23Sm100TmaWarpSpecializedILi4ELi2ELi16ELb1ELb0EEEJSK_NSB_IJNSU_ISG_SD_EENSU_INSC_ILi32EEESD_EEEEESL_NSB_IJlNSB_IJSD_lllEEESV_EEESL_S1S_NS1I_6fusion15FusionCallbacksIS1M_NS1T_17LinearCombinationISL_fSL_fLNS_15FloatRoundStyleE2EEESK_S1Q_JEEENSA_5SM1004TMEM4LOAD26SM100_TMEM_LOAD_16dp256b4xES13_NS14_INS15_ILi2ELi4ELi3EEES18_NSU_INSB_IJS19_S1O_EEENSB_IJS1O_SD_EEEEEEENSA_17SM75_U32x4_LDSM_NENSA_14SM90_TMA_STOREES27_NSA_17SM90_U32x4_STSM_NENSA_39AutoVectorizingCopyWithAssumedAlignmentILi128EEEEEEvvEEEEvNT_6ParamsE --------------------------
	.section	.nv.shared._ZN7cutlass13device_kernelINS_4conv6kernel13ConvUniversalINS1_16ConvProblemShapeILNS1_8OperatorE2ELi3EEENS1_10collective14CollectiveConvINS1_47MainloopSm100TmaUmmaWarpSpecializedImplicitGemmILS5_2ELi8ELi3ELi1ELi2EN4cute5tupleIJNSA_1CILi1EEESD_SD_EEEEENSB_IJNSC_ILi64EEENSB_IJNSC_ILi128EEEEEENSB_IJSG_EEEEEENS_6half_tESL_NSA_8TiledMMAINSA_8MMA_AtomIJNSA_20SM100_MMA_F16BF16_SSISL_SL_fLi64ELi128ELNSA_4UMMA5MajorE1ELSQ_1ELNSP_7ScaleInE0ELSR_0EEEEEENSA_6LayoutISE_NSB_IJNSC_ILi0EEESV_SV_EEEEENSB_IJNSA_10UnderscoreESY_SY_EEEEENS7_6detail27Sm100ImplicitGemmTileTraitsINSA_13SM90_TMA_LOADENSA_14ComposedLayoutINSA_7SwizzleILi3ELi4ELi3EEENSA_18smem_ptr_flag_bitsILi16EEENSU_INSB_IJSG_NSC_ILi8EEEEEENSB_IJSD_SG_EEEEEEEvEENS12_INSA_20SM90_TMA_LOAD_IM2COLES1D_vEEEENS_8epilogue10collective18CollectiveEpilogueINS1I_23Sm100TmaWarpSpecializedILi4ELi2ELi16ELb1ELb0EEEJSK_NSB_IJNSU_ISG_SD_EENSU_INSC_ILi32EEESD_EEEEESL_NSB_IJlNSB_IJSD_lllEEESV_EEESL_S1S_NS1I_6fusion15FusionCallbacksIS1M_NS1T_17LinearCombinationISL_fSL_fLNS_15FloatRoundStyleE2EEESK_S1Q_JEEENSA_5SM1004TMEM4LOAD26SM100_TMEM_LOAD_16dp256b4xES13_NS14_INS15_ILi2ELi4ELi3EEES18_NSU_INSB_IJS19_S1O_EEENSB_IJS1O_SD_EEEEEEENSA_17SM75_U32x4_LDSM_NENSA_14SM90_TMA_STOREES27_NSA_17SM90_U32x4_STSM_NENSA_39AutoVectorizingCopyWithAssumedAlignmentILi128EEEEEEvvEEEEvNT_6ParamsE,"aw",@nobits
	.sectionflags	@""
	.align	16
	.zero		1024


//--------------------- .nv.shared.reserved.0     --------------------------
	.section	.nv.shared.reserved.0,"aw",@nobits
	.weak		__nv_reservedSMEM_offset_0_alias
	.size		__nv_reservedSMEM_offset_0_alias, 0, 64
	.other		__nv_reservedSMEM_offset_0_alias,@"STO_CUDA_RESERVED_SHARED STV_DEFAULT"
__nv_reservedSMEM_offset_0_alias:
	.zero		0
.nv.shared.reserved.0:
	.zero		64
	.weak		__nv_reservedSMEM_tcgen05_partition
	.type		__nv_reservedSMEM_tcgen05_partition,@object
	.size		__nv_reservedSMEM_tcgen05_partition,(.L_0 - __nv_reservedSMEM_tcgen05_partition)
__nv_reservedSMEM_tcgen05_partition:
	.zero		32
.L_0:


//--------------------- .nv.global                --------------------------
	.section	.nv.global,"aw",@nobits
.nv.global:
	.type		_ZN39_INTERNAL_f9ff793b_4_k_cu_2db2bd42_44494cute1_E,@object
	.size		_ZN39_INTERNAL_f9ff793b_4_k_cu_2db2bd42_44494cute1_E,(_ZN39_INTERNAL_f9ff793b_4_k_cu_2db2bd42_44494cuda3std3__45__cpo6cbeginE - _ZN39_INTERNAL_f9ff793b_4_k_cu_2db2bd42_44494cute1_E)
_ZN39_INTERNAL_f9ff793b_4_k_cu_2db2bd42_44494cute1_E:
	.zero		1
	.type		_ZN39_INTERNAL_f9ff793b_4_k_cu_2db2bd42_44494cuda3std3__45__cpo6cbeginE,@object
	.size		_ZN39_INTERNAL_f9ff793b_4_k_cu_2db2bd42_44494cuda3std3__45__cpo6cbeginE,(_ZN39_INTERNAL_f9ff793b_4_k_cu_2db2bd42_44494cuda3std3__48in_placeE - _ZN39_INTERNAL_f9ff793b_4_k_cu_2db2bd42_44494cuda3std3__45__cpo6cbeginE)
_ZN39_INTERNAL_f9ff793b_4_k_cu_2db2bd42_44494cuda3std3__45__cpo6cbeginE:
	.zero		1
	.type		_ZN39_INTERNAL_f9ff793b_4_k_cu_2db2bd42_44494cuda3std3__48in_placeE,@object
	.size		_ZN39_INTERNAL_f9ff793b_4_k_cu_2db2bd42_44494cuda3std3__48in_placeE,(_ZN39_INTERNAL_f9ff793b_4_k_cu_2db2bd42_44494cuda3std6ranges3__45__cpo9iter_moveE - _ZN39_INTERNAL_f9ff793b_4_k_cu_2db2bd42_44494cuda3std3__48in_placeE)
_ZN39_INTERNAL_f9ff793b_4_k_cu_2db2bd42_44494cuda3std3__48in_placeE:
	.zero		1
	.type		_ZN39_INTERNAL_f9ff793b_4_k_cu_2db2bd42_44494cuda3std6ranges3__45__cpo9iter_moveE,@object
	.size		_ZN39_INTERNAL_f9ff793b_4_k_cu_2db2bd42_44494cuda3std6ranges3__45__cpo9iter_moveE,(_ZN39_INTERNAL_f9ff793b_4_k_cu_2db2bd42_44494cuda3std3__45__cpo5beginE - _ZN39_INTERNAL_f9ff793b_4_k_cu_2db2bd42_44494cuda3std6ranges3__45__cpo9iter_moveE)
_ZN39_INTERNAL_f9ff793b_4_k_cu_2db2bd42_44494cuda3std6ranges3__45__cpo9iter_moveE:
	.zero		1
	.type		_ZN39_INTERNAL_f9ff793b_4_k_cu_2db2bd42_44494cuda3std3__45__cpo5beginE,@object
	.size		_ZN39_INTERNAL_f9ff793b_4_k_cu_2db2bd42_44494cuda3std3__45__cpo5beginE,(_ZN39_INTERNAL_f9ff793b_4_k_cu_2db2bd42_44494cuda3std3__441_GLOBAL__N__f9ff793b_4_k_cu_2db2bd42_44496ignoreE - _ZN39_INTERNAL_f9ff793b_4_k_cu_2db2bd42_44494cuda3std3__45__cpo5beginE)
_ZN39_INTERNAL_f9ff793b_4_k_cu_2db2bd42_44494cuda3std3__45__cpo5beginE:
	.zero		1
	.type		_ZN39_INTERNAL_f9ff793b_4_k_cu_2db2bd42_44494cuda3std3__441_GLOBAL__N__f9ff793b_4_k_cu_2db2bd42_44496ignoreE,@object
	.size		_ZN39_INTERNAL_f9ff793b_4_k_cu_2db2bd42_44494cuda3std3__441_GLOBAL__N__f9ff793b_4_k_cu_2db2bd42_44496ignoreE,(_ZN39_INTERNAL_f9ff793b_4_k_cu_2db2bd42_44494cute7productE - _ZN39_INTERNAL_f9ff793b_4_k_cu_2db2bd42_44494cuda3std3__441_GLOBAL__N__f9ff793b_4_k_cu_2db2bd42_44496ignoreE)
_ZN39_INTERNAL_f9ff793b_4_k_cu_2db2bd42_44494cuda3std3__441_GLOBAL__N__f9ff793b_4_k_cu_2db2bd42_44496ignoreE:
	.zero		1
	.type		_ZN39_INTERNAL_f9ff793b_4_k_cu_2db2bd42_44494cute7productE,@object
	.size		_ZN39_INTERNAL_f9ff793b_4_k_cu_2db2bd42_44494cute7productE,(_ZN39_INTERNAL_f9ff793b_4_k_cu_2db2bd42_44494cuda3std3__45__cpo3endE - _ZN39_INTERNAL_f9ff793b_4_k_cu_2db2bd42_44494cute7productE)
_ZN39_INTERNAL_f9ff793b_4_k_cu_2db2bd42_44494cute7productE:
	.zero		1
	.type		_ZN39_INTERNAL_f9ff793b_4_k_cu_2db2bd42_44494cuda3std3__45__cpo3endE,@object
	.size		_ZN39_INTERNAL_f9ff793b_4_k_cu_2db2bd42_44494cuda3std3__45__cpo3endE,(_ZN39_INTERNAL_f9ff793b_4_k_cu_2db2bd42_44494cuda3std3__419piecewise_constructE - _ZN39_INTERNAL_f9ff793b_4_k_cu_2db2bd42_44494cuda3std3__45__cpo3endE)
_ZN39_INTERNAL_f9ff793b_4_k_cu_2db2bd42_44494cuda3std3__45__cpo3endE:
	.zero		1
	.type		_ZN39_INTERNAL_f9ff793b_4_k_cu_2db2bd42_44494cuda3std3__419piecewise_constructE,@object
	.size		_ZN39_INTERNAL_f9ff793b_4_k_cu_2db2bd42_44494cuda3std3__419piecewise_constructE,(_ZN39_INTERNAL_f9ff793b_4_k_cu_2db2bd42_44494cuda3std3__45__cpo4cendE - _ZN39_INTERNAL_f9ff793b_4_k_cu_2db2bd42_44494cuda3std3__419piecewise_constructE)
_ZN39_INTERNAL_f9ff793b_4_k_cu_2db2bd42_44494cuda3std3__419piecewise_constructE:
	.zero		1
	.type		_ZN39_INTERNAL_f9ff793b_4_k_cu_2db2bd42_44494cuda3std3__45__cpo4cendE,@object
	.size		_ZN39_INTERNAL_f9ff793b_4_k_cu_2db2bd42_44494cuda3std3__45__cpo4cendE,(_ZN39_INTERNAL_f9ff793b_4_k_cu_2db2bd42_44494cuda3std6ranges3__45__cpo4swapE - _ZN39_INTERNAL_f9ff793b_4_k_cu_2db2bd42_44494cuda3std3__45__cpo4cendE)
_ZN39_INTERNAL_f9ff793b_4_k_cu_2db2bd42_44494cuda3std3__45__cpo4cendE:
	.zero		1
	.type		_ZN39_INTERNAL_f9ff793b_4_k_cu_2db2bd42_44494cuda3std6ranges3__45__cpo4swapE,@object
	.size		_ZN39_INTERNAL_f9ff793b_4_k_cu_2db2bd42_44494cuda3std6ranges3__45__cpo4swapE,(.L_10 - _ZN39_INTERNAL_f9ff793b_4_k_cu_2db2bd42_44494cuda3std6ranges3__45__cpo4swapE)
_ZN39_INTERNAL_f9ff793b_4_k_cu_2db2bd42_44494cuda3std6ranges3__45__cpo4swapE:
	.zero		1
.L_10:


//--------------------- .nv.constant0._ZN7cutlass13device_kernelINS_4conv6kernel13ConvUniversalINS1_16ConvProblemShapeILNS1_8OperatorE2ELi3EEENS1_10collective14CollectiveConvINS1_47MainloopSm100TmaUmmaWarpSpecializedImplicitGemmILS5_2ELi8ELi3ELi1ELi2EN4cute5tupleIJNSA_1CILi1EEESD_SD_EEEEENSB_IJNSC_ILi64EEENSB_IJNSC_ILi128EEEEEENSB_IJSG_EEEEEENS_6half_tESL_NSA_8TiledMMAINSA_8MMA_AtomIJNSA_20SM100_MMA_F16BF16_SSISL_SL_fLi64ELi128ELNSA_4UMMA5MajorE1ELSQ_1ELNSP_7ScaleInE0ELSR_0EEEEEENSA_6LayoutISE_NSB_IJNSC_ILi0EEESV_SV_EEEEENSB_IJNSA_10UnderscoreESY_SY_EEEEENS7_6detail27Sm100ImplicitGemmTileTraitsINSA_13SM90_TMA_LOADENSA_14ComposedLayoutINSA_7SwizzleILi3ELi4ELi3EEENSA_18smem_ptr_flag_bitsILi16EEENSU_INSB_IJSG_NSC_ILi8EEEEEENSB_IJSD_SG_EEEEEEEvEENS12_INSA_20SM90_TMA_LOAD_IM2COLES1D_vEEEENS_8epilogue10collective18CollectiveEpilogueINS1I_23Sm100TmaWarpSpecializedILi4ELi2ELi16ELb1ELb0EEEJSK_NSB_IJNSU_ISG_SD_EENSU_INSC_ILi32EEESD_EEEEESL_NSB_IJlNSB_IJSD_lllEEESV_EEESL_S1S_NS1I_6fusion15FusionCallbacksIS1M_NS1T_17LinearCombinationISL_fSL_fLNS_15FloatRoundStyleE2EEESK_S1Q_JEEENSA_5SM1004TMEM4LOAD26SM100_TMEM_LOAD_16dp256b4xES13_NS14_INS15_ILi2ELi4ELi3EEES18_NSU_INSB_IJS19_S1O_EEENSB_IJS1O_SD_EEEEEEENSA_17SM75_U32x4_LDSM_NENSA_14SM90_TMA_STOREES27_NSA_17SM90_U32x4_STSM_NENSA_39AutoVectorizingCopyWithAssumedAlignmentILi128EEEEEEvvEEEEvNT_6ParamsE --------------------------
	.section	.nv.constant0._ZN7cutlass13device_kernelINS_4conv6kernel13ConvUniversalINS1_16ConvProblemShapeILNS1_8OperatorE2ELi3EEENS1_10collective14CollectiveConvINS1_47MainloopSm100TmaUmmaWarpSpecializedImplicitGemmILS5_2ELi8ELi3ELi1ELi2EN4cute5tupleIJNSA_1CILi1EEESD_SD_EEEEENSB_IJNSC_ILi64EEENSB_IJNSC_ILi128EEEEEENSB_IJSG_EEEEEENS_6half_tESL_NSA_8TiledMMAINSA_8MMA_AtomIJNSA_20SM100_MMA_F16BF16_SSISL_SL_fLi64ELi128ELNSA_4UMMA5MajorE1ELSQ_1ELNSP_7ScaleInE0ELSR_0EEEEEENSA_6LayoutISE_NSB_IJNSC_ILi0EEESV_SV_EEEEENSB_IJNSA_10UnderscoreESY_SY_EEEEENS7_6detail27Sm100ImplicitGemmTileTraitsINSA_13SM90_TMA_LOADENSA_14ComposedLayoutINSA_7SwizzleILi3ELi4ELi3EEENSA_18smem_ptr_flag_bitsILi16EEENSU_INSB_IJSG_NSC_ILi8EEEEEENSB_IJSD_SG_EEEEEEEvEENS12_INSA_20SM90_TMA_LOAD_IM2COLES1D_vEEEENS_8epilogue10collective18CollectiveEpilogueINS1I_23Sm100TmaWarpSpecializedILi4ELi2ELi16ELb1ELb0EEEJSK_NSB_IJNSU_ISG_SD_EENSU_INSC_ILi32EEESD_EEEEESL_NSB_IJlNSB_IJSD_lllEEESV_EEESL_S1S_NS1I_6fusion15FusionCallbacksIS1M_NS1T_17LinearCombinationISL_fSL_fLNS_15FloatRoundStyleE2EEESK_S1Q_JEEENSA_5SM1004TMEM4LOAD26SM100_TMEM_LOAD_16dp256b4xES13_NS14_INS15_ILi2ELi4ELi3EEES18_NSU_INSB_IJS19_S1O_EEENSB_IJS1O_SD_EEEEEEENSA_17SM75_U32x4_LDSM_NENSA_14SM90_TMA_STOREES27_NSA_17SM90_U32x4_STSM_NENSA_39AutoVectorizingCopyWithAssumedAlignmentILi128EEEEEEvvEEEEvNT_6ParamsE,"a",@progbits
	.sectionflags	@""
	.align	4
.nv.constant0._ZN7cutlass13device_kernelINS_4conv6kernel13ConvUniversalINS1_16ConvProblemShapeILNS1_8OperatorE2ELi3EEENS1_10collective14CollectiveConvINS1_47MainloopSm100TmaUmmaWarpSpecializedImplicitGemmILS5_2ELi8ELi3ELi1ELi2EN4cute5tupleIJNSA_1CILi1EEESD_SD_EEEEENSB_IJNSC_ILi64EEENSB_IJNSC_ILi128EEEEEENSB_IJSG_EEEEEENS_6half_tESL_NSA_8TiledMMAINSA_8MMA_AtomIJNSA_20SM100_MMA_F16BF16_SSISL_SL_fLi64ELi128ELNSA_4UMMA5MajorE1ELSQ_1ELNSP_7ScaleInE0ELSR_0EEEEEENSA_6LayoutISE_NSB_IJNSC_ILi0EEESV_SV_EEEEENSB_IJNSA_10UnderscoreESY_SY_EEEEENS7_6detail27Sm100ImplicitGemmTileTraitsINSA_13SM90_TMA_LOADENSA_14ComposedLayoutINSA_7SwizzleILi3ELi4ELi3EEENSA_18smem_ptr_flag_bitsILi16EEENSU_INSB_IJSG_NSC_ILi8EEEEEENSB_IJSD_SG_EEEEEEEvEENS12_INSA_20SM90_TMA_LOAD_IM2COLES1D_vEEEENS_8epilogue10collective18CollectiveEpilogueINS1I_23Sm100TmaWarpSpecializedILi4ELi2ELi16ELb1ELb0EEEJSK_NSB_IJNSU_ISG_SD_EENSU_INSC_ILi32EEESD_EEEEESL_NSB_IJlNSB_IJSD_lllEEESV_EEESL_S1S_NS1I_6fusion15FusionCallbacksIS1M_NS1T_17LinearCombinationISL_fSL_fLNS_15FloatRoundStyleE2EEESK_S1Q_JEEENSA_5SM1004TMEM4LOAD26SM100_TMEM_LOAD_16dp256b4xES13_NS14_INS15_ILi2ELi4ELi3EEES18_NSU_INSB_IJS19_S1O_EEENSB_IJS1O_SD_EEEEEEENSA_17SM75_U32x4_LDSM_NENSA_14SM90_TMA_STOREES27_NSA_17SM90_U32x4_STSM_NENSA_39AutoVectorizingCopyWithAssumedAlignmentILi128EEEEEEvvEEEEvNT_6ParamsE:
	.zero		3200


//--------------------- SYMBOLS --------------------------

	.type		.nv.reservedSmem.offset0,@object
	.size		.nv.reservedSmem.offset0,0x4
	.type		.nv.reservedSmem.cap,@object
	.size		.nv.reservedSmem.cap,0x4
	.type		__assertfail,@function
